// auto-generated by cutlass_sweep.gemm — config: {"arch": "sm_90", "cluster_m": 1, "cluster_n": 1, "dtype": "bf16", "dtype_b": "bf16", "layout": "nt", "stages": 6, "tile_k": 64, "tile_m": 256, "tile_n": 64}
#include "cutlass/cutlass.h"
#include "cutlass/gemm/collective/collective_builder.hpp"
#include "cutlass/gemm/device/gemm_universal_adapter.h"
#include "cutlass/gemm/kernel/gemm_universal.hpp"
#include "cutlass/epilogue/collective/collective_builder.hpp"

using ElemA = cutlass::bfloat16_t;
using ElemB = cutlass::bfloat16_t;
using ElemCD = cutlass::bfloat16_t;
using Acc  = float;
using TileShape    = cute::Shape<cute::_256, cute::_64, cute::_64>;
using ClusterShape = cute::Shape<cute::_1, cute::_1, cute::_1>;

using CollectiveEpilogue = typename cutlass::epilogue::collective::CollectiveBuilder<
    cutlass::arch::Sm90, cutlass::arch::OpClassTensorOp,
    TileShape, ClusterShape,
    cutlass::epilogue::collective::EpilogueTileAuto,
    Acc, Acc,
    ElemCD, cutlass::layout::RowMajor, 128 / cutlass::sizeof_bits<ElemCD>::value,
    ElemCD, cutlass::layout::RowMajor, 128 / cutlass::sizeof_bits<ElemCD>::value,
    cutlass::epilogue::collective::EpilogueScheduleAuto
  >::CollectiveOp;

using CollectiveMainloop = typename cutlass::gemm::collective::CollectiveBuilder<
    cutlass::arch::Sm90, cutlass::arch::OpClassTensorOp,
    ElemA, cutlass::layout::RowMajor, 128 / cutlass::sizeof_bits<ElemA>::value,
    ElemB, cutlass::layout::ColumnMajor, 128 / cutlass::sizeof_bits<ElemB>::value,
    Acc,
    TileShape, ClusterShape,
    cutlass::gemm::collective::StageCount<6>,
    cutlass::gemm::collective::KernelScheduleAuto
  >::CollectiveOp;

using GemmKernel = cutlass::gemm::kernel::GemmUniversal<
    cute::Shape<int,int,int,int>,
    CollectiveMainloop,
    CollectiveEpilogue
>;
using Gemm = cutlass::gemm::device::GemmUniversalAdapter<GemmKernel>;

// Force the device kernel symbol into the cubin without needing a host main.
auto* _anchor = &cutlass::device_kernel<GemmKernel>;


// ===== COMPILED SASS (sm_90a) =====

	.target	sm_90a

	.elftype	@"ET_EXEC"


//--------------------- .note.nv.tkinfo           --------------------------
	.section	.note.nv.tkinfo,"",@"SHT_NOTE"
	.sectionflags	@"SHF_NOTE_NV_TKINFO"
	.tkinfo
        /*0018*/ 	.word	0x00000002
        /*0030*/ 	.string	""
        /*0030*/ 	.string	"ptxas"
        /*0030*/ 	.string	"Cuda compilation tools, release 13.0, V13.0.88"
        /*0030*/ 	.string	"Build cuda_13.0.r13.0/compiler.36424714_0"
        /*0030*/ 	.string	"-arch sm_90a -m 64 "



//--------------------- .note.nv.cuinfo           --------------------------
	.section	.note.nv.cuinfo,"",@"SHT_NOTE"
	.sectionflags	@"SHF_NOTE_NV_CUINFO"
        /*0018*/ 	.short	0x0002
        /*001a*/ 	.short	0x005a
        /*001c*/ 	.short	0x0082
	.zero		2


//--------------------- .nv.info                  --------------------------
	.section	.nv.info,"",@"SHT_CUDA_INFO"
	.align	4


	//----- nvinfo : EIATTR_REGCOUNT
	.align		4
        /*0000*/ 	.byte	0x04, 0x2f
        /*0002*/ 	.short	(.L_15 - .L_14)
	.align		4
.L_14:
        /*0004*/ 	.word	index@(_ZN7cutlass13device_kernelINS_4gemm6kernel13GemmUniversalIN4cute5tupleIJiiiiEEENS1_10collective13CollectiveMmaINS1_34MainloopSm90TmaGmmaWarpSpecializedILi6ENS5_IJNS4_1CILi1EEESB_SB_EEENS1_35KernelTmaWarpSpecializedCooperativeEEENS5_IJNSA_ILi256EEENSA_ILi64EEESG_EEENS_10bfloat16_tENS5_IJlSB_lEEESI_SJ_NS4_8TiledMMAINS4_8MMA_AtomIJNS4_4SM904GMMA27MMA_64x64x16_F32BF16BF16_SSILNSN_5MajorE0ELSP_0ELNSN_7ScaleInE1ELSQ_1EEEEEENS4_6LayoutINS5_IJNSA_ILi2EEESB_SB_EEENS5_IJSB_NSA_ILi0EEESW_EEEEENS5_IJNS4_10UnderscoreESZ_SZ_EEEEENS4_13SM90_TMA_LOADENS4_14ComposedLayoutINS4_7SwizzleILi3ELi4ELi3EEENS4_18smem_ptr_flag_bitsILi16EEENST_INS5_IJNSA_ILi8EEESG_EEENS5_IJSG_SB_EEEEEEEvNS4_8identityES12_S1C_vS1D_EENS_8epilogue10collective6detail29Sm90TmaWarpSpecializedAdapterINS1G_15DefaultEpilogueISI_SJ_SJ_NS1F_6thread17LinearCombinationISI_Li1EffLNS1K_9ScaleType4KindE0ELNS_15FloatRoundStyleE2ESI_EENS1_15EpilogueDefaultEEEEEvvEEEEvNT_6ParamsE)
        /*0008*/ 	.word	0x000000a8


	//----- nvinfo : EIATTR_FRAME_SIZE
	.align		4
.L_15:
        /*000c*/ 	.byte	0x04, 0x11
        /*000e*/ 	.short	(.L_17 - .L_16)
	.align		4
.L_16:
        /*0010*/ 	.word	index@(_ZN7cutlass13device_kernelINS_4gemm6kernel13GemmUniversalIN4cute5tupleIJiiiiEEENS1_10collective13CollectiveMmaINS1_34MainloopSm90TmaGmmaWarpSpecializedILi6ENS5_IJNS4_1CILi1EEESB_SB_EEENS1_35KernelTmaWarpSpecializedCooperativeEEENS5_IJNSA_ILi256EEENSA_ILi64EEESG_EEENS_10bfloat16_tENS5_IJlSB_lEEESI_SJ_NS4_8TiledMMAINS4_8MMA_AtomIJNS4_4SM904GMMA27MMA_64x64x16_F32BF16BF16_SSILNSN_5MajorE0ELSP_0ELNSN_7ScaleInE1ELSQ_1EEEEEENS4_6LayoutINS5_IJNSA_ILi2EEESB_SB_EEENS5_IJSB_NSA_ILi0EEESW_EEEEENS5_IJNS4_10UnderscoreESZ_SZ_EEEEENS4_13SM90_TMA_LOADENS4_14ComposedLayoutINS4_7SwizzleILi3ELi4ELi3EEENS4_18smem_ptr_flag_bitsILi16EEENST_INS5_IJNSA_ILi8EEESG_EEENS5_IJSG_SB_EEEEEEEvNS4_8identityES12_S1C_vS1D_EENS_8epilogue10collective6detail29Sm90TmaWarpSpecializedAdapterINS1G_15DefaultEpilogueISI_SJ_SJ_NS1F_6thread17LinearCombinationISI_Li1EffLNS1K_9ScaleType4KindE0ELNS_15FloatRoundStyleE2ESI_EENS1_15EpilogueDefaultEEEEEvvEEEEvNT_6ParamsE)
        /*0014*/ 	.word	0x00000000


	//----- nvinfo : EIATTR_MIN_STACK_SIZE
	.align		4
.L_17:
        /*0018*/ 	.byte	0x04, 0x12
        /*001a*/ 	.short	(.L_19 - .L_18)
	.align		4
.L_18:
        /*001c*/ 	.word	index@(_ZN7cutlass13device_kernelINS_4gemm6kernel13GemmUniversalIN4cute5tupleIJiiiiEEENS1_10collective13CollectiveMmaINS1_34MainloopSm90TmaGmmaWarpSpecializedILi6ENS5_IJNS4_1CILi1EEESB_SB_EEENS1_35KernelTmaWarpSpecializedCooperativeEEENS5_IJNSA_ILi256EEENSA_ILi64EEESG_EEENS_10bfloat16_tENS5_IJlSB_lEEESI_SJ_NS4_8TiledMMAINS4_8MMA_AtomIJNS4_4SM904GMMA27MMA_64x64x16_F32BF16BF16_SSILNSN_5MajorE0ELSP_0ELNSN_7ScaleInE1ELSQ_1EEEEEENS4_6LayoutINS5_IJNSA_ILi2EEESB_SB_EEENS5_IJSB_NSA_ILi0EEESW_EEEEENS5_IJNS4_10UnderscoreESZ_SZ_EEEEENS4_13SM90_TMA_LOADENS4_14ComposedLayoutINS4_7SwizzleILi3ELi4ELi3EEENS4_18smem_ptr_flag_bitsILi16EEENST_INS5_IJNSA_ILi8EEESG_EEENS5_IJSG_SB_EEEEEEEvNS4_8identityES12_S1C_vS1D_EENS_8epilogue10collective6detail29Sm90TmaWarpSpecializedAdapterINS1G_15DefaultEpilogueISI_SJ_SJ_NS1F_6thread17LinearCombinationISI_Li1EffLNS1K_9ScaleType4KindE0ELNS_15FloatRoundStyleE2ESI_EENS1_15EpilogueDefaultEEEEEvvEEEEvNT_6ParamsE)
        /*0020*/ 	.word	0x00000000
.L_19:


//--------------------- .nv.compat                --------------------------
	.section	.nv.compat,"",@"SHT_CUDA_COMPAT_INFO"
	.align	4
        /*0000*/ 	.byte	0x02, 0x09, 0x01, 0x00, 0x02, 0x02, 0x04, 0x00, 0x02, 0x05, 0x05, 0x00, 0x03, 0x07, 0x01, 0x01
        /*0010*/ 	.byte	0x02, 0x03, 0x01, 0x00, 0x02, 0x06, 0x01, 0x00, 0x04, 0x0b, 0x08, 0x00, 0x00, 0x00, 0x00, 0x00
        /*0020*/ 	.byte	0x00, 0x00, 0x00, 0x00


//--------------------- .nv.info._ZN7cutlass13device_kernelINS_4gemm6kernel13GemmUniversalIN4cute5tupleIJiiiiEEENS1_10collective13CollectiveMmaINS1_34MainloopSm90TmaGmmaWarpSpecializedILi6ENS5_IJNS4_1CILi1EEESB_SB_EEENS1_35KernelTmaWarpSpecializedCooperativeEEENS5_IJNSA_ILi256EEENSA_ILi64EEESG_EEENS_10bfloat16_tENS5_IJlSB_lEEESI_SJ_NS4_8TiledMMAINS4_8MMA_AtomIJNS4_4SM904GMMA27MMA_64x64x16_F32BF16BF16_SSILNSN_5MajorE0ELSP_0ELNSN_7ScaleInE1ELSQ_1EEEEEENS4_6LayoutINS5_IJNSA_ILi2EEESB_SB_EEENS5_IJSB_NSA_ILi0EEESW_EEEEENS5_IJNS4_10UnderscoreESZ_SZ_EEEEENS4_13SM90_TMA_LOADENS4_14ComposedLayoutINS4_7SwizzleILi3ELi4ELi3EEENS4_18smem_ptr_flag_bitsILi16EEENST_INS5_IJNSA_ILi8EEESG_EEENS5_IJSG_SB_EEEEEEEvNS4_8identityES12_S1C_vS1D_EENS_8epilogue10collective6detail29Sm90TmaWarpSpecializedAdapterINS1G_15DefaultEpilogueISI_SJ_SJ_NS1F_6thread17LinearCombinationISI_Li1EffLNS1K_9ScaleType4KindE0ELNS_15FloatRoundStyleE2ESI_EENS1_15EpilogueDefaultEEEEEvvEEEEvNT_6ParamsE --------------------------
	.section	.nv.info._ZN7cutlass13device_kernelINS_4gemm6kernel13GemmUniversalIN4cute5tupleIJiiiiEEENS1_10collective13CollectiveMmaINS1_34MainloopSm90TmaGmmaWarpSpecializedILi6ENS5_IJNS4_1CILi1EEESB_SB_EEENS1_35KernelTmaWarpSpecializedCooperativeEEENS5_IJNSA_ILi256EEENSA_ILi64EEESG_EEENS_10bfloat16_tENS5_IJlSB_lEEESI_SJ_NS4_8TiledMMAINS4_8MMA_AtomIJNS4_4SM904GMMA27MMA_64x64x16_F32BF16BF16_SSILNSN_5MajorE0ELSP_0ELNSN_7ScaleInE1ELSQ_1EEEEEENS4_6LayoutINS5_IJNSA_ILi2EEESB_SB_EEENS5_IJSB_NSA_ILi0EEESW_EEEEENS5_IJNS4_10UnderscoreESZ_SZ_EEEEENS4_13SM90_TMA_LOADENS4_14ComposedLayoutINS4_7SwizzleILi3ELi4ELi3EEENS4_18smem_ptr_flag_bitsILi16EEENST_INS5_IJNSA_ILi8EEESG_EEENS5_IJSG_SB_EEEEEEEvNS4_8identityES12_S1C_vS1D_EENS_8epilogue10collective6detail29Sm90TmaWarpSpecializedAdapterINS1G_15DefaultEpilogueISI_SJ_SJ_NS1F_6thread17LinearCombinationISI_Li1EffLNS1K_9ScaleType4KindE0ELNS_15FloatRoundStyleE2ESI_EENS1_15EpilogueDefaultEEEEEvvEEEEvNT_6ParamsE,"",@"SHT_CUDA_INFO"
	.sectionflags	@""
	.align	4


	//----- nvinfo : EIATTR_CUDA_API_VERSION
	.align		4
        /*0000*/ 	.byte	0x04, 0x37
        /*0002*/ 	.short	(.L_21 - .L_20)
.L_20:
        /*0004*/ 	.word	0x00000082


	//----- nvinfo : EIATTR_KPARAM_INFO
	.align		4
.L_21:
        /*0008*/ 	.byte	0x04, 0x17
        /*000a*/ 	.short	(.L_23 - .L_22)
.L_22:
        /*000c*/ 	.word	0x00000000
        /*0010*/ 	.short	0x0000
        /*0012*/ 	.short	0x0070
        /*0014*/ 	.byte	0x00, 0xf0, 0x01, 0x10


	//----- nvinfo : EIATTR_SPARSE_MMA_MASK
	.align		4
.L_23:
        /*0018*/ 	.byte	0x03, 0x50
        /*001a*/ 	.short	0x0000


	//----- nvinfo : EIATTR_MAXREG_COUNT
	.align		4
        /*001c*/ 	.byte	0x03, 0x1b
        /*001e*/ 	.short	0x00a8


	//----- nvinfo : EIATTR_NUM_BARRIERS
	.align		4
        /*0020*/ 	.byte	0x02, 0x4c
        /*0022*/ 	.byte	0x01
	.zero		1


	//----- nvinfo : EIATTR_EXTERNS
	.align		4
        /*0024*/ 	.byte	0x04, 0x0f
        /*0026*/ 	.short	(.L_25 - .L_24)


	//   ....[0]....
	.align		4
.L_24:
        /*0028*/ 	.word	index@(__assertfail)


	//----- nvinfo : EIATTR_MERCURY_ISA_VERSION
	.align		4
.L_25:
        /*002c*/ 	.byte	0x03, 0x5f
        /*002e*/ 	.short	0x0101


	//----- nvinfo : EIATTR_INT_WARP_WIDE_INSTR_OFFSETS
	.align		4
        /*0030*/ 	.byte	0x04, 0x31
        /*0032*/ 	.short	(.L_27 - .L_26)


	//   ....[0]....
.L_26:
        /*0034*/ 	.word	0x000003c0


	//   ....[1]....
        /*0038*/ 	.word	0x000003d0


	//   ....[2]....
        /*003c*/ 	.word	0x00000510


	//----- nvinfo : EIATTR_COOP_GROUP_MASK_REGIDS
	.align		4
.L_27:
        /*0040*/ 	.byte	0x04, 0x29
        /*0042*/ 	.short	(.L_29 - .L_28)


	//   ....[0]....
.L_28:
        /*0044*/ 	.word	0xffffffff


	//   ....[1]....
        /*0048*/ 	.word	0xffffffff


	//   ....[2]....
        /*004c*/ 	.word	0xffffffff


	//   ....[3]....
        /*0050*/ 	.word	0xffffffff


	//   ....[4]....
        /*0054*/ 	.word	0xffffffff


	//----- nvinfo : EIATTR_COOP_GROUP_INSTR_OFFSETS
	.align		4
.L_29:
        /*0058*/ 	.byte	0x04, 0x28
        /*005a*/ 	.short	(.L_31 - .L_30)


	//   ....[0]....
.L_30:
        /*005c*/ 	.word	0x00000060


	//   ....[1]....
        /*0060*/ 	.word	0x00000070


	//   ....[2]....
        /*0064*/ 	.word	0x00000130


	//   ....[3]....
        /*0068*/ 	.word	0x00000300


	//   ....[4]....
        /*006c*/ 	.word	0x00000fc0


	//----- nvinfo : EIATTR_REG_RECONFIG
	.align		4
.L_31:
        /*0070*/ 	.byte	0x01, 0x54
	.zero		2


	//----- nvinfo : EIATTR_SYSCALL_OFFSETS
	.align		4
        /*0074*/ 	.byte	0x04, 0x46
        /*0076*/ 	.short	(.L_33 - .L_32)


	//   ....[0]....
.L_32:
        /*0078*/ 	.word	0x00001180


	//----- nvinfo : EIATTR_MBARRIER_INSTR_OFFSETS
	.align		4
.L_33:
        /*007c*/ 	.byte	0x04, 0x39
        /*007e*/ 	.short	(.L_35 - .L_34)


	//   ....[0]....
.L_34:
        /*0080*/ 	.word	0x00000230
        /*0084*/ 	.word	0x000000ff
        /*0088*/ 	.word	0x00000000
        /*008c*/ 	.short	0x0100
        /*008e*/ 	.byte	0x08
	.zero		1


	//   ....[1]....
        /*0090*/ 	.word	0x00000240
        /*0094*/ 	.word	0x000000ff
        /*0098*/ 	.word	0x00000030
        /*009c*/ 	.short	0x0100
        /*009e*/ 	.byte	0x08
	.zero		1


	//   ....[2]....
        /*00a0*/ 	.word	0x00000250
        /*00a4*/ 	.word	0x000000ff
        /*00a8*/ 	.word	0x00000008
        /*00ac*/ 	.short	0x0100
        /*00ae*/ 	.byte	0x08
	.zero		1


	//   ....[3]....
        /*00b0*/ 	.word	0x00000260
        /*00b4*/ 	.word	0x000000ff
        /*00b8*/ 	.word	0x00000038
        /*00bc*/ 	.short	0x0100
        /*00be*/ 	.byte	0x08
	.zero		1


	//   ....[4]....
        /*00c0*/ 	.word	0x00000270
        /*00c4*/ 	.word	0x000000ff
        /*00c8*/ 	.word	0x00000010
        /*00cc*/ 	.short	0x0100
        /*00ce*/ 	.byte	0x08
	.zero		1


	//   ....[5]....
        /*00d0*/ 	.word	0x00000280
        /*00d4*/ 	.word	0x000000ff
        /*00d8*/ 	.word	0x00000040
        /*00dc*/ 	.short	0x0100
        /*00de*/ 	.byte	0x08
	.zero		1


	//   ....[6]....
        /*00e0*/ 	.word	0x00000290
        /*00e4*/ 	.word	0x000000ff
        /*00e8*/ 	.word	0x00000018
        /*00ec*/ 	.short	0x0100
        /*00ee*/ 	.byte	0x08
	.zero		1


	//   ....[7]....
        /*00f0*/ 	.word	0x000002a0
        /*00f4*/ 	.word	0x000000ff
        /*00f8*/ 	.word	0x00000048
        /*00fc*/ 	.short	0x0100
        /*00fe*/ 	.byte	0x08
	.zero		1


	//   ....[8]....
        /*0100*/ 	.word	0x000002b0
        /*0104*/ 	.word	0x000000ff
        /*0108*/ 	.word	0x00000020
        /*010c*/ 	.short	0x0100
        /*010e*/ 	.byte	0x08
	.zero		1


	//   ....[9]....
        /*0110*/ 	.word	0x000002c0
        /*0114*/ 	.word	0x000000ff
        /*0118*/ 	.word	0x00000050
        /*011c*/ 	.short	0x0100
        /*011e*/ 	.byte	0x08
	.zero		1


	//   ....[10]....
        /*0120*/ 	.word	0x000002d0
        /*0124*/ 	.word	0x000000ff
        /*0128*/ 	.word	0x00000028
        /*012c*/ 	.short	0x0100
        /*012e*/ 	.byte	0x08
	.zero		1


	//   ....[11]....
        /*0130*/ 	.word	0x000002e0
        /*0134*/ 	.word	0x000000ff
        /*0138*/ 	.word	0x00000058
        /*013c*/ 	.short	0x0100
        /*013e*/ 	.byte	0x08
	.zero		1


	//   ....[12]....
        /*0140*/ 	.word	0x00000580
        /*0144*/ 	.word	0x000000ff
        /*0148*/ 	.word	0x00000070
        /*014c*/ 	.short	0x0100
        /*014e*/ 	.byte	0x06
	.zero		1


	//   ....[13]....
        /*0150*/ 	.word	0x000005e0
        /*0154*/ 	.word	0x000000ff
        /*0158*/ 	.word	0x00000078
        /*015c*/ 	.short	0x0100
        /*015e*/ 	.byte	0x06
	.zero		1


	//   ....[14]....
        /*0160*/ 	.word	0x00001200
        /*0164*/ 	.word	0x00000003
        /*0168*/ 	.word	0x00000000
        /*016c*/ 	.short	0x010a
        /*016e*/ 	.byte	0x3f
	.zero		1


	//   ....[15]....
        /*0170*/ 	.word	0x00001240
        /*0174*/ 	.word	0x00000003
        /*0178*/ 	.word	0x00000000
        /*017c*/ 	.short	0x010a
        /*017e*/ 	.byte	0x3f
	.zero		1


	//   ....[16]....
        /*0180*/ 	.word	0x00001760
        /*0184*/ 	.word	0x000000ff
        /*0188*/ 	.word	0x00000000
        /*018c*/ 	.short	0x010a
        /*018e*/ 	.byte	0x08
	.zero		1


	//   ....[17]....
        /*0190*/ 	.word	0x000017a0
        /*0194*/ 	.word	0x000000ff
        /*0198*/ 	.word	0x00000000
        /*019c*/ 	.short	0x010a
        /*019e*/ 	.byte	0x08
	.zero		1


	//   ....[18]....
        /*01a0*/ 	.word	0x00001b80
        /*01a4*/ 	.word	0x000000ff
        /*01a8*/ 	.word	0x00000000
        /*01ac*/ 	.short	0x0101
        /*01ae*/ 	.byte	0x08
	.zero		1


	//   ....[19]....
        /*01b0*/ 	.word	0x00001d80
        /*01b4*/ 	.word	0x000000ff
        /*01b8*/ 	.word	0x00000000
        /*01bc*/ 	.short	0x0101
        /*01be*/ 	.byte	0x06
	.zero		1


	//   ....[20]....
        /*01c0*/ 	.word	0x00007e70
        /*01c4*/ 	.word	0x0000000e
        /*01c8*/ 	.word	0x00000030
        /*01cc*/ 	.short	0x010a
        /*01ce*/ 	.byte	0x3f
	.zero		1


	//   ....[21]....
        /*01d0*/ 	.word	0x000081f0
        /*01d4*/ 	.word	0x00000006
        /*01d8*/ 	.word	0x00000078
        /*01dc*/ 	.short	0x0101
        /*01de*/ 	.byte	0x3f
	.zero		1


	//   ....[22]....
        /*01e0*/ 	.word	0x00008920
        /*01e4*/ 	.word	0x00000007
        /*01e8*/ 	.word	0x00000000
        /*01ec*/ 	.short	0x010a
        /*01ee*/ 	.byte	0x3f
	.zero		1


	//   ....[23]....
        /*01f0*/ 	.word	0x000089a0
        /*01f4*/ 	.word	0x00000009
        /*01f8*/ 	.word	0x00000000
        /*01fc*/ 	.short	0x010a
        /*01fe*/ 	.byte	0x3f
	.zero		1


	//   ....[24]....
        /*0200*/ 	.word	0x00008a30
        /*0204*/ 	.word	0x00000006
        /*0208*/ 	.word	0x00000000
        /*020c*/ 	.short	0x010a
        /*020e*/ 	.byte	0x3f
	.zero		1


	//   ....[25]....
        /*0210*/ 	.word	0x00008ac0
        /*0214*/ 	.word	0x00000009
        /*0218*/ 	.word	0x00000000
        /*021c*/ 	.short	0x010a
        /*021e*/ 	.byte	0x3f
	.zero		1


	//   ....[26]....
        /*0220*/ 	.word	0x00008b50
        /*0224*/ 	.word	0x00000006
        /*0228*/ 	.word	0x00000000
        /*022c*/ 	.short	0x010a
        /*022e*/ 	.byte	0x3f
	.zero		1


	//   ....[27]....
        /*0230*/ 	.word	0x00008be0
        /*0234*/ 	.word	0x00000003
        /*0238*/ 	.word	0x00000000
        /*023c*/ 	.short	0x010a
        /*023e*/ 	.byte	0x3f
	.zero		1


	//   ....[28]....
        /*0240*/ 	.word	0x00008c40
        /*0244*/ 	.word	0x00000003
        /*0248*/ 	.word	0x00000000
        /*024c*/ 	.short	0x010a
        /*024e*/ 	.byte	0x3f
	.zero		1


	//   ....[29]....
        /*0250*/ 	.word	0x00008ca0
        /*0254*/ 	.word	0x00000004
        /*0258*/ 	.word	0x00000000
        /*025c*/ 	.short	0x010a
        /*025e*/ 	.byte	0x3f
	.zero		1


	//   ....[30]....
        /*0260*/ 	.word	0x00008d70
        /*0264*/ 	.word	0x0000000e
        /*0268*/ 	.word	0x00000030
        /*026c*/ 	.short	0x010a
        /*026e*/ 	.byte	0x3f
	.zero		1


	//   ....[31]....
        /*0270*/ 	.word	0x00008e40
        /*0274*/ 	.word	0x00000007
        /*0278*/ 	.word	0x00000000
        /*027c*/ 	.short	0x010a
        /*027e*/ 	.byte	0x3f
	.zero		1


	//   ....[32]....
        /*0280*/ 	.word	0x00008e90
        /*0284*/ 	.word	0x00000009
        /*0288*/ 	.word	0x00000000
        /*028c*/ 	.short	0x010a
        /*028e*/ 	.byte	0x3f
	.zero		1


	//   ....[33]....
        /*0290*/ 	.word	0x00008ee0
        /*0294*/ 	.word	0x00000006
        /*0298*/ 	.word	0x00000000
        /*029c*/ 	.short	0x010a
        /*029e*/ 	.byte	0x3f
	.zero		1


	//   ....[34]....
        /*02a0*/ 	.word	0x00008f30
        /*02a4*/ 	.word	0x00000009
        /*02a8*/ 	.word	0x00000000
        /*02ac*/ 	.short	0x010a
        /*02ae*/ 	.byte	0x3f
	.zero		1


	//   ....[35]....
        /*02b0*/ 	.word	0x00008f80
        /*02b4*/ 	.word	0x00000006
        /*02b8*/ 	.word	0x00000000
        /*02bc*/ 	.short	0x010a
        /*02be*/ 	.byte	0x3f
	.zero		1


	//----- nvinfo : EIATTR_NUM_MBARRIERS
	.align		4
.L_35:
        /*02c0*/ 	.byte	0x03, 0x38
        /*02c2*/ 	.short	0x000e


	//----- nvinfo : EIATTR_EXIT_INSTR_OFFSETS
	.align		4
        /*02c4*/ 	.byte	0x04, 0x1c
        /*02c6*/ 	.short	(.L_37 - .L_36)


	//   ....[0]....
.L_36:
        /*02c8*/ 	.word	0x00000630


	//   ....[1]....
        /*02cc*/ 	.word	0x00000ef0


	//   ....[2]....
        /*02d0*/ 	.word	0x000074e0


	//   ....[3]....
        /*02d4*/ 	.word	0x00007b10


	//   ....[4]....
        /*02d8*/ 	.word	0x00008c30


	//----- nvinfo : EIATTR_MAX_THREADS
	.align		4
.L_37:
        /*02dc*/ 	.byte	0x04, 0x05
        /*02de*/ 	.short	(.L_39 - .L_38)
.L_38:
        /*02e0*/ 	.word	0x00000180
        /*02e4*/ 	.word	0x00000001
        /*02e8*/ 	.word	0x00000001


	//----- nvinfo : EIATTR_CRS_STACK_SIZE
	.align		4
.L_39:
        /*02ec*/ 	.byte	0x04, 0x1e
        /*02ee*/ 	.short	(.L_41 - .L_40)
.L_40:
        /*02f0*/ 	.word	0x00000000


	//----- nvinfo : EIATTR_CBANK_PARAM_SIZE
	.align		4
.L_41:
        /*02f4*/ 	.byte	0x03, 0x19
        /*02f6*/ 	.short	0x0470


	//----- nvinfo : EIATTR_PARAM_CBANK
	.align		4
        /*02f8*/ 	.byte	0x04, 0x0a
        /*02fa*/ 	.short	(.L_43 - .L_42)
	.align		4
.L_42:
        /*02fc*/ 	.word	index@(.nv.constant0._ZN7cutlass13device_kernelINS_4gemm6kernel13GemmUniversalIN4cute5tupleIJiiiiEEENS1_10collective13CollectiveMmaINS1_34MainloopSm90TmaGmmaWarpSpecializedILi6ENS5_IJNS4_1CILi1EEESB_SB_EEENS1_35KernelTmaWarpSpecializedCooperativeEEENS5_IJNSA_ILi256EEENSA_ILi64EEESG_EEENS_10bfloat16_tENS5_IJlSB_lEEESI_SJ_NS4_8TiledMMAINS4_8MMA_AtomIJNS4_4SM904GMMA27MMA_64x64x16_F32BF16BF16_SSILNSN_5MajorE0ELSP_0ELNSN_7ScaleInE1ELSQ_1EEEEEENS4_6LayoutINS5_IJNSA_ILi2EEESB_SB_EEENS5_IJSB_NSA_ILi0EEESW_EEEEENS5_IJNS4_10UnderscoreESZ_SZ_EEEEENS4_13SM90_TMA_LOADENS4_14ComposedLayoutINS4_7SwizzleILi3ELi4ELi3EEENS4_18smem_ptr_flag_bitsILi16EEENST_INS5_IJNSA_ILi8EEESG_EEENS5_IJSG_SB_EEEEEEEvNS4_8identityES12_S1C_vS1D_EENS_8epilogue10collective6detail29Sm90TmaWarpSpecializedAdapterINS1G_15DefaultEpilogueISI_SJ_SJ_NS1F_6thread17LinearCombinationISI_Li1EffLNS1K_9ScaleType4KindE0ELNS_15FloatRoundStyleE2ESI_EENS1_15EpilogueDefaultEEEEEvvEEEEvNT_6ParamsE)
        /*0300*/ 	.short	0x0210
        /*0302*/ 	.short	0x0470


	//----- nvinfo : EIATTR_SW_WAR
	.align		4
.L_43:
        /*0304*/ 	.byte	0x04, 0x36
        /*0306*/ 	.short	(.L_45 - .L_44)
.L_44:
        /*0308*/ 	.word	0x00000008
.L_45:


//--------------------- .nv.callgraph             --------------------------
	.section	.nv.callgraph,"",@"SHT_CUDA_CALLGRAPH"
	.align	4
	.sectionentsize	8
	.align		4
        /*0000*/ 	.word	0x00000000
	.align		4
        /*0004*/ 	.word	0xffffffff
	.align		4
        /*0008*/ 	.word	index@(_ZN7cutlass13device_kernelINS_4gemm6kernel13GemmUniversalIN4cute5tupleIJiiiiEEENS1_10collective13CollectiveMmaINS1_34MainloopSm90TmaGmmaWarpSpecializedILi6ENS5_IJNS4_1CILi1EEESB_SB_EEENS1_35KernelTmaWarpSpecializedCooperativeEEENS5_IJNSA_ILi256EEENSA_ILi64EEESG_EEENS_10bfloat16_tENS5_IJlSB_lEEESI_SJ_NS4_8TiledMMAINS4_8MMA_AtomIJNS4_4SM904GMMA27MMA_64x64x16_F32BF16BF16_SSILNSN_5MajorE0ELSP_0ELNSN_7ScaleInE1ELSQ_1EEEEEENS4_6LayoutINS5_IJNSA_ILi2EEESB_SB_EEENS5_IJSB_NSA_ILi0EEESW_EEEEENS5_IJNS4_10UnderscoreESZ_SZ_EEEEENS4_13SM90_TMA_LOADENS4_14ComposedLayoutINS4_7SwizzleILi3ELi4ELi3EEENS4_18smem_ptr_flag_bitsILi16EEENST_INS5_IJNSA_ILi8EEESG_EEENS5_IJSG_SB_EEEEEEEvNS4_8identityES12_S1C_vS1D_EENS_8epilogue10collective6detail29Sm90TmaWarpSpecializedAdapterINS1G_15DefaultEpilogueISI_SJ_SJ_NS1F_6thread17LinearCombinationISI_Li1EffLNS1K_9ScaleType4KindE0ELNS_15FloatRoundStyleE2ESI_EENS1_15EpilogueDefaultEEEEEvvEEEEvNT_6ParamsE)
	.align		4
        /*000c*/ 	.word	index@(__assertfail)
	.align		4
        /*0010*/ 	.word	0x00000000
	.align		4
        /*0014*/ 	.word	0xfffffffe
	.align		4
        /*0018*/ 	.word	0x00000000
	.align		4
        /*001c*/ 	.word	0xfffffffd
	.align		4
        /*0020*/ 	.word	0x00000000
	.align		4
        /*0024*/ 	.word	0xfffffffc


//--------------------- .nv.constant4             --------------------------
	.section	.nv.constant4,"a",@progbits
	.align	8
	.align		8
.nv.constant4:
        /*0000*/ 	.dword	__assertfail
	.align		8
        /*0008*/ 	.dword	__unnamed_1
	.align		8
        /*0010*/ 	.dword	_ZN40_INTERNAL_ffe4dac7_4_k_cu_be2c4e34_292904cuda3std3__45__cpo5beginE
	.align		8
        /*0018*/ 	.dword	_ZN40_INTERNAL_ffe4dac7_4_k_cu_be2c4e34_292904cuda3std3__45__cpo3endE
	.align		8
        /*0020*/ 	.dword	_ZN40_INTERNAL_ffe4dac7_4_k_cu_be2c4e34_292904cuda3std3__45__cpo6cbeginE
	.align		8
        /*0028*/ 	.dword	_ZN40_INTERNAL_ffe4dac7_4_k_cu_be2c4e34_292904cuda3std3__45__cpo4cendE
	.align		8
        /*0030*/ 	.dword	_ZN40_INTERNAL_ffe4dac7_4_k_cu_be2c4e34_292904cuda3std3__442_GLOBAL__N__ffe4dac7_4_k_cu_be2c4e34_292906ignoreE
	.align		8
        /*0038*/ 	.dword	_ZN40_INTERNAL_ffe4dac7_4_k_cu_be2c4e34_292904cuda3std3__419piecewise_constructE
	.align		8
        /*0040*/ 	.dword	_ZN40_INTERNAL_ffe4dac7_4_k_cu_be2c4e34_292904cuda3std3__48in_placeE
	.align		8
        /*0048*/ 	.dword	_ZN40_INTERNAL_ffe4dac7_4_k_cu_be2c4e34_292904cuda3std6ranges3__45__cpo4swapE
	.align		8
        /*0050*/ 	.dword	_ZN40_INTERNAL_ffe4dac7_4_k_cu_be2c4e34_292904cuda3std6ranges3__45__cpo9iter_moveE
	.align		8
        /*0058*/ 	.dword	_ZN40_INTERNAL_ffe4dac7_4_k_cu_be2c4e34_292904cute7productE
	.align		8
        /*0060*/ 	.dword	_ZN40_INTERNAL_ffe4dac7_4_k_cu_be2c4e34_292904cute1_E
	.align		8
        /*0068*/ 	.dword	$str$22
	.align		8
        /*0070*/ 	.dword	$str$23


//--------------------- .text._ZN7cutlass13device_kernelINS_4gemm6kernel13GemmUniversalIN4cute5tupleIJiiiiEEENS1_10collective13CollectiveMmaINS1_34MainloopSm90TmaGmmaWarpSpecializedILi6ENS5_IJNS4_1CILi1EEESB_SB_EEENS1_35KernelTmaWarpSpecializedCooperativeEEENS5_IJNSA_ILi256EEENSA_ILi64EEESG_EEENS_10bfloat16_tENS5_IJlSB_lEEESI_SJ_NS4_8TiledMMAINS4_8MMA_AtomIJNS4_4SM904GMMA27MMA_64x64x16_F32BF16BF16_SSILNSN_5MajorE0ELSP_0ELNSN_7ScaleInE1ELSQ_1EEEEEENS4_6LayoutINS5_IJNSA_ILi2EEESB_SB_EEENS5_IJSB_NSA_ILi0EEESW_EEEEENS5_IJNS4_10UnderscoreESZ_SZ_EEEEENS4_13SM90_TMA_LOADENS4_14ComposedLayoutINS4_7SwizzleILi3ELi4ELi3EEENS4_18smem_ptr_flag_bitsILi16EEENST_INS5_IJNSA_ILi8EEESG_EEENS5_IJSG_SB_EEEEEEEvNS4_8identityES12_S1C_vS1D_EENS_8epilogue10collective6detail29Sm90TmaWarpSpecializedAdapterINS1G_15DefaultEpilogueISI_SJ_SJ_NS1F_6thread17LinearCombinationISI_Li1EffLNS1K_9ScaleType4KindE0ELNS_15FloatRoundStyleE2ESI_EENS1_15EpilogueDefaultEEEEEvvEEEEvNT_6ParamsE --------------------------
	.section	.text._ZN7cutlass13device_kernelINS_4gemm6kernel13GemmUniversalIN4cute5tupleIJiiiiEEENS1_10collective13CollectiveMmaINS1_34MainloopSm90TmaGmmaWarpSpecializedILi6ENS5_IJNS4_1CILi1EEESB_SB_EEENS1_35KernelTmaWarpSpecializedCooperativeEEENS5_IJNSA_ILi256EEENSA_ILi64EEESG_EEENS_10bfloat16_tENS5_IJlSB_lEEESI_SJ_NS4_8TiledMMAINS4_8MMA_AtomIJNS4_4SM904GMMA27MMA_64x64x16_F32BF16BF16_SSILNSN_5MajorE0ELSP_0ELNSN_7ScaleInE1ELSQ_1EEEEEENS4_6LayoutINS5_IJNSA_ILi2EEESB_SB_EEENS5_IJSB_NSA_ILi0EEESW_EEEEENS5_IJNS4_10UnderscoreESZ_SZ_EEEEENS4_13SM90_TMA_LOADENS4_14ComposedLayoutINS4_7SwizzleILi3ELi4ELi3EEENS4_18smem_ptr_flag_bitsILi16EEENST_INS5_IJNSA_ILi8EEESG_EEENS5_IJSG_SB_EEEEEEEvNS4_8identityES12_S1C_vS1D_EENS_8epilogue10collective6detail29Sm90TmaWarpSpecializedAdapterINS1G_15DefaultEpilogueISI_SJ_SJ_NS1F_6thread17LinearCombinationISI_Li1EffLNS1K_9ScaleType4KindE0ELNS_15FloatRoundStyleE2ESI_EENS1_15EpilogueDefaultEEEEEvvEEEEvNT_6ParamsE,"ax",@progbits
	.align	128
.text._ZN7cutlass13device_kernelINS_4gemm6kernel13GemmUniversalIN4cute5tupleIJiiiiEEENS1_10collective13CollectiveMmaINS1_34MainloopSm90TmaGmmaWarpSpecializedILi6ENS5_IJNS4_1CILi1EEESB_SB_EEENS1_35KernelTmaWarpSpecializedCooperativeEEENS5_IJNSA_ILi256EEENSA_ILi64EEESG_EEENS_10bfloat16_tENS5_IJlSB_lEEESI_SJ_NS4_8TiledMMAINS4_8MMA_AtomIJNS4_4SM904GMMA27MMA_64x64x16_F32BF16BF16_SSILNSN_5MajorE0ELSP_0ELNSN_7ScaleInE1ELSQ_1EEEEEENS4_6LayoutINS5_IJNSA_ILi2EEESB_SB_EEENS5_IJSB_NSA_ILi0EEESW_EEEEENS5_IJNS4_10UnderscoreESZ_SZ_EEEEENS4_13SM90_TMA_LOADENS4_14ComposedLayoutINS4_7SwizzleILi3ELi4ELi3EEENS4_18smem_ptr_flag_bitsILi16EEENST_INS5_IJNSA_ILi8EEESG_EEENS5_IJSG_SB_EEEEEEEvNS4_8identityES12_S1C_vS1D_EENS_8epilogue10collective6detail29Sm90TmaWarpSpecializedAdapterINS1G_15DefaultEpilogueISI_SJ_SJ_NS1F_6thread17LinearCombinationISI_Li1EffLNS1K_9ScaleType4KindE0ELNS_15FloatRoundStyleE2ESI_EENS1_15EpilogueDefaultEEEEEvvEEEEvNT_6ParamsE:
        .type           _ZN7cutlass13device_kernelINS_4gemm6kernel13GemmUniversalIN4cute5tupleIJiiiiEEENS1_10collective13CollectiveMmaINS1_34MainloopSm90TmaGmmaWarpSpecializedILi6ENS5_IJNS4_1CILi1EEESB_SB_EEENS1_35KernelTmaWarpSpecializedCooperativeEEENS5_IJNSA_ILi256EEENSA_ILi64EEESG_EEENS_10bfloat16_tENS5_IJlSB_lEEESI_SJ_NS4_8TiledMMAINS4_8MMA_AtomIJNS4_4SM904GMMA27MMA_64x64x16_F32BF16BF16_SSILNSN_5MajorE0ELSP_0ELNSN_7ScaleInE1ELSQ_1EEEEEENS4_6LayoutINS5_IJNSA_ILi2EEESB_SB_EEENS5_IJSB_NSA_ILi0EEESW_EEEEENS5_IJNS4_10UnderscoreESZ_SZ_EEEEENS4_13SM90_TMA_LOADENS4_14ComposedLayoutINS4_7SwizzleILi3ELi4ELi3EEENS4_18smem_ptr_flag_bitsILi16EEENST_INS5_IJNSA_ILi8EEESG_EEENS5_IJSG_SB_EEEEEEEvNS4_8identityES12_S1C_vS1D_EENS_8epilogue10collective6detail29Sm90TmaWarpSpecializedAdapterINS1G_15DefaultEpilogueISI_SJ_SJ_NS1F_6thread17LinearCombinationISI_Li1EffLNS1K_9ScaleType4KindE0ELNS_15FloatRoundStyleE2ESI_EENS1_15EpilogueDefaultEEEEEvvEEEEvNT_6ParamsE,@function
        .size           _ZN7cutlass13device_kernelINS_4gemm6kernel13GemmUniversalIN4cute5tupleIJiiiiEEENS1_10collective13CollectiveMmaINS1_34MainloopSm90TmaGmmaWarpSpecializedILi6ENS5_IJNS4_1CILi1EEESB_SB_EEENS1_35KernelTmaWarpSpecializedCooperativeEEENS5_IJNSA_ILi256EEENSA_ILi64EEESG_EEENS_10bfloat16_tENS5_IJlSB_lEEESI_SJ_NS4_8TiledMMAINS4_8MMA_AtomIJNS4_4SM904GMMA27MMA_64x64x16_F32BF16BF16_SSILNSN_5MajorE0ELSP_0ELNSN_7ScaleInE1ELSQ_1EEEEEENS4_6LayoutINS5_IJNSA_ILi2EEESB_SB_EEENS5_IJSB_NSA_ILi0EEESW_EEEEENS5_IJNS4_10UnderscoreESZ_SZ_EEEEENS4_13SM90_TMA_LOADENS4_14ComposedLayoutINS4_7SwizzleILi3ELi4ELi3EEENS4_18smem_ptr_flag_bitsILi16EEENST_INS5_IJNSA_ILi8EEESG_EEENS5_IJSG_SB_EEEEEEEvNS4_8identityES12_S1C_vS1D_EENS_8epilogue10collective6detail29Sm90TmaWarpSpecializedAdapterINS1G_15DefaultEpilogueISI_SJ_SJ_NS1F_6thread17LinearCombinationISI_Li1EffLNS1K_9ScaleType4KindE0ELNS_15FloatRoundStyleE2ESI_EENS1_15EpilogueDefaultEEEEEvvEEEEvNT_6ParamsE,(.L_x_196 - _ZN7cutlass13device_kernelINS_4gemm6kernel13GemmUniversalIN4cute5tupleIJiiiiEEENS1_10collective13CollectiveMmaINS1_34MainloopSm90TmaGmmaWarpSpecializedILi6ENS5_IJNS4_1CILi1EEESB_SB_EEENS1_35KernelTmaWarpSpecializedCooperativeEEENS5_IJNSA_ILi256EEENSA_ILi64EEESG_EEENS_10bfloat16_tENS5_IJlSB_lEEESI_SJ_NS4_8TiledMMAINS4_8MMA_AtomIJNS4_4SM904GMMA27MMA_64x64x16_F32BF16BF16_SSILNSN_5MajorE0ELSP_0ELNSN_7ScaleInE1ELSQ_1EEEEEENS4_6LayoutINS5_IJNSA_ILi2EEESB_SB_EEENS5_IJSB_NSA_ILi0EEESW_EEEEENS5_IJNS4_10UnderscoreESZ_SZ_EEEEENS4_13SM90_TMA_LOADENS4_14ComposedLayoutINS4_7SwizzleILi3ELi4ELi3EEENS4_18smem_ptr_flag_bitsILi16EEENST_INS5_IJNSA_ILi8EEESG_EEENS5_IJSG_SB_EEEEEEEvNS4_8identityES12_S1C_vS1D_EENS_8epilogue10collective6detail29Sm90TmaWarpSpecializedAdapterINS1G_15DefaultEpilogueISI_SJ_SJ_NS1F_6thread17LinearCombinationISI_Li1EffLNS1K_9ScaleType4KindE0ELNS_15FloatRoundStyleE2ESI_EENS1_15EpilogueDefaultEEEEEvvEEEEvNT_6ParamsE)
        .other          _ZN7cutlass13device_kernelINS_4gemm6kernel13GemmUniversalIN4cute5tupleIJiiiiEEENS1_10collective13CollectiveMmaINS1_34MainloopSm90TmaGmmaWarpSpecializedILi6ENS5_IJNS4_1CILi1EEESB_SB_EEENS1_35KernelTmaWarpSpecializedCooperativeEEENS5_IJNSA_ILi256EEENSA_ILi64EEESG_EEENS_10bfloat16_tENS5_IJlSB_lEEESI_SJ_NS4_8TiledMMAINS4_8MMA_AtomIJNS4_4SM904GMMA27MMA_64x64x16_F32BF16BF16_SSILNSN_5MajorE0ELSP_0ELNSN_7ScaleInE1ELSQ_1EEEEEENS4_6LayoutINS5_IJNSA_ILi2EEESB_SB_EEENS5_IJSB_NSA_ILi0EEESW_EEEEENS5_IJNS4_10UnderscoreESZ_SZ_EEEEENS4_13SM90_TMA_LOADENS4_14ComposedLayoutINS4_7SwizzleILi3ELi4ELi3EEENS4_18smem_ptr_flag_bitsILi16EEENST_INS5_IJNSA_ILi8EEESG_EEENS5_IJSG_SB_EEEEEEEvNS4_8identityES12_S1C_vS1D_EENS_8epilogue10collective6detail29Sm90TmaWarpSpecializedAdapterINS1G_15DefaultEpilogueISI_SJ_SJ_NS1F_6thread17LinearCombinationISI_Li1EffLNS1K_9ScaleType4KindE0ELNS_15FloatRoundStyleE2ESI_EENS1_15EpilogueDefaultEEEEEvvEEEEvNT_6ParamsE,@"STO_CUDA_ENTRY STV_DEFAULT"
_ZN7cutlass13device_kernelINS_4gemm6kernel13GemmUniversalIN4cute5tupleIJiiiiEEENS1_10collective13CollectiveMmaINS1_34MainloopSm90TmaGmmaWarpSpecializedILi6ENS5_IJNS4_1CILi1EEESB_SB_EEENS1_35KernelTmaWarpSpecializedCooperativeEEENS5_IJNSA_ILi256EEENSA_ILi64EEESG_EEENS_10bfloat16_tENS5_IJlSB_lEEESI_SJ_NS4_8TiledMMAINS4_8MMA_AtomIJNS4_4SM904GMMA27MMA_64x64x16_F32BF16BF16_SSILNSN_5MajorE0ELSP_0ELNSN_7ScaleInE1ELSQ_1EEEEEENS4_6LayoutINS5_IJNSA_ILi2EEESB_SB_EEENS5_IJSB_NSA_ILi0EEESW_EEEEENS5_IJNS4_10UnderscoreESZ_SZ_EEEEENS4_13SM90_TMA_LOADENS4_14ComposedLayoutINS4_7SwizzleILi3ELi4ELi3EEENS4_18smem_ptr_flag_bitsILi16EEENST_INS5_IJNSA_ILi8EEESG_EEENS5_IJSG_SB_EEEEEEEvNS4_8identityES12_S1C_vS1D_EENS_8epilogue10collective6detail29Sm90TmaWarpSpecializedAdapterINS1G_15DefaultEpilogueISI_SJ_SJ_NS1F_6thread17LinearCombinationISI_Li1EffLNS1K_9ScaleType4KindE0ELNS_15FloatRoundStyleE2ESI_EENS1_15EpilogueDefaultEEEEEvvEEEEvNT_6ParamsE:
[----:B------:R-:W0:Y:S01]  /*0000*/  LDC R1, c[0x0][0x28] ;  /* 0x00000a00ff017b82 */ /* 0x000e220000000800 */
[----:B------:R-:W1:Y:S01]  /*0010*/  S2R R18, SR_TID.X ;  /* 0x0000000000127919 */ /* 0x000e620000002100 */
[----:B------:R-:W-:Y:S01]  /*0020*/  ELECT P0, URZ, PT ;  /* 0x00000000003f782f */ /* 0x000fe20003800000 */
[----:B------:R-:W-:Y:S01]  /*0030*/  BSSY B0, `(.L_x_0) ;  /* 0x000000f000007945 */ /* 0x000fe20003800000 */
[--C-:B-1----:R-:W-:Y:S02]  /*0040*/  SHF.R.U32.HI R0, RZ, 0x5, R18.reuse ;  /* 0x00000005ff007819 */ /* 0x102fe40000011612 */
[----:B------:R-:W-:-:S03]  /*0050*/  SHF.R.U32.HI R22, RZ, 0x7, R18 ;  /* 0x00000007ff167819 */ /* 0x000fc60000011612 */
[----:B------:R-:W1:Y:S04]  /*0060*/  SHFL.IDX PT, R5, R0, RZ, 0x1f ;  /* 0x00001fff00057589 */ /* 0x000e6800000e0000 */
[----:B------:R2:W3:Y:S01]  /*0070*/  SHFL.IDX PT, R8, R22, RZ, 0x1f ;  /* 0x00001fff16087589 */ /* 0x0004e200000e0000 */
[----:B-1----:R-:W-:-:S13]  /*0080*/  ISETP.NE.OR P0, PT, R5, RZ, !P0 ;  /* 0x000000ff0500720c */ /* 0x002fda0004705670 */
[----:B0-23--:R-:W-:Y:S05]  /*0090*/  @P0 BRA `(.L_x_1) ;  /* 0x0000000000200947 */ /* 0x00dfea0003800000 */
[----:B------:R-:W-:Y:S02]  /*00a0*/  ULDC.64 UR4, c[0x0][0x198] ;  /* 0x0000660000047ab9 */ /* 0x000fe40000000a00 */
[----:B------:R-:W-:Y:S02]  /*00b0*/  UIADD3 UR6, UP0, UR4, 0xf0, URZ ;  /* 0x000000f004067890 */ /* 0x000fe4000ff1e03f */
[----:B------:R-:W-:Y:S02]  /*00c0*/  UIADD3 UR4, UP1, UR4, 0x1f0, URZ ;  /* 0x000001f004047890 */ /* 0x000fe4000ff3e03f */
[----:B------:R-:W-:Y:S02]  /*00d0*/  UIADD3.X UR7, URZ, UR5, URZ, UP0, !UPT ;  /* 0x000000053f077290 */ /* 0x000fe400087fe43f */
[----:B------:R-:W-:-:S07]  /*00e0*/  UIADD3.X UR5, URZ, UR5, URZ, UP1, !UPT ;  /* 0x000000053f057290 */ /* 0x000fce0008ffe43f */
[----:B------:R0:W-:Y:S02]  /*00f0*/  UTMACCTL.PF [UR6] ;  /* 0x00000000060079b9 */ /* 0x0001e40008040000 */
[----:B------:R0:W-:Y:S02]  /*0100*/  UTMACCTL.PF [UR4] ;  /* 0x00000000040079b9 */ /* 0x0001e40008040000 */
[----:B0-----:R-:W-:Y:S01]  /*0110*/  NOP ;  /* 0x0000000000007918 */ /* 0x001fe20000000000 */
.L_x_1:
[----:B------:R-:W-:Y:S05]  /*0120*/  BSYNC B0 ;  /* 0x0000000000007941 */ /* 0x000fea0003800000 */
.L_x_0:
[----:B------:R-:W0:Y:S02]  /*0130*/  SHFL.IDX PT, R2, R0, RZ, 0x1f ;  /* 0x00001fff00027589 */ /* 0x000e2400000e0000 */
[----:B0-----:R-:W-:-:S13]  /*0140*/  ISETP.NE.AND P0, PT, R2, RZ, PT ;  /* 0x000000ff0200720c */ /* 0x001fda0003f05270 */
[----:B------:R-:W-:Y:S05]  /*0150*/  @P0 BRA `(.L_x_2) ;  /* 0x0000000000680947 */ /* 0x000fea0003800000 */
[----:B------:R-:W0:Y:S01]  /*0160*/  S2UR UR8, SR_CgaCtaId ;  /* 0x00000000000879c3 */ /* 0x000e220000008800 */
[----:B------:R-:W-:Y:S01]  /*0170*/  UMOV UR4, 0x400 ;  /* 0x0000040000047882 */ /* 0x000fe20000000000 */
[----:B------:R-:W-:Y:S01]  /*0180*/  UMOV UR5, 0x1 ;  /* 0x0000000100057882 */ /* 0x000fe20000000000 */
[----:B------:R-:W-:Y:S01]  /*0190*/  UMOV UR6, 0x100 ;  /* 0x0000010000067882 */ /* 0x000fe20000000000 */
[----:B------:R-:W-:Y:S01]  /*01a0*/  ELECT P0, URZ, PT ;  /* 0x00000000003f782f */ /* 0x000fe20003800000 */
[----:B------:R-:W-:-:S04]  /*01b0*/  UIADD3 UR6, -UR6, 0x100000, URZ ;  /* 0x0010000006067890 */ /* 0x000fc8000fffe13f */
[----:B------:R-:W-:Y:S02]  /*01c0*/  USHF.L.U32 UR7, UR6, 0xb, URZ ;  /* 0x0000000b06077899 */ /* 0x000fe4000800063f */
[----:B------:R-:W-:Y:S02]  /*01d0*/  USHF.L.U32 UR6, UR6, 0x1, URZ ;  /* 0x0000000106067899 */ /* 0x000fe4000800063f */
[----:B0-----:R-:W-:Y:S02]  /*01e0*/  ULEA UR8, UR8, UR4, 0x18 ;  /* 0x0000000408087291 */ /* 0x001fe4000f8ec03f */
[----:B------:R-:W-:-:S04]  /*01f0*/  UIADD3 UR4, -UR5, 0x100000, URZ ;  /* 0x0010000005047890 */ /* 0x000fc8000fffe13f */
[----:B------:R-:W-:Y:S02]  /*0200*/  USHF.L.U32 UR5, UR4, 0xb, URZ ;  /* 0x0000000b04057899 */ /* 0x000fe4000800063f */
[----:B------:R-:W-:Y:S01]  /*0210*/  USHF.L.U32 UR4, UR4, 0x1, URZ ;  /* 0x0000000104047899 */ /* 0x000fe2000800063f */
[----:B------:R-:W0:Y:S11]  /*0220*/  FENCE.VIEW.ASYNC.S ;  /* 0x00000000000073c6 */ /* 0x000e360000000000 */
[----:B0-----:R0:W1:Y:S01]  /*0230*/  SYNCS.EXCH.64 URZ, [UR8], UR4 ;  /* 0x00000004083f75b2 */ /* 0x0010620008000100 */
[----:B------:R0:W2:Y:S01]  /*0240*/  SYNCS.EXCH.64 URZ, [UR8+0x30], UR6 ;  /* 0x00003006083f75b2 */ /* 0x0000a20008000100 */
[----:B------:R0:W3:Y:S01]  /*0250*/  SYNCS.EXCH.64 URZ, [UR8+0x8], UR4 ;  /* 0x00000804083f75b2 */ /* 0x0000e20008000100 */
[----:B------:R0:W4:Y:S01]  /*0260*/  SYNCS.EXCH.64 URZ, [UR8+0x38], UR6 ;  /* 0x00003806083f75b2 */ /* 0x0001220008000100 */
[----:B------:R0:W0:Y:S01]  /*0270*/  SYNCS.EXCH.64 URZ, [UR8+0x10], UR4 ;  /* 0x00001004083f75b2 */ /* 0x0000220008000100 */
[----:B------:R0:W0:Y:S01]  /*0280*/  SYNCS.EXCH.64 URZ, [UR8+0x40], UR6 ;  /* 0x00004006083f75b2 */ /* 0x0000220008000100 */
[----:B------:R0:W0:Y:S01]  /*0290*/  SYNCS.EXCH.64 URZ, [UR8+0x18], UR4 ;  /* 0x00001804083f75b2 */ /* 0x0000220008000100 */
[----:B------:R0:W0:Y:S01]  /*02a0*/  SYNCS.EXCH.64 URZ, [UR8+0x48], UR6 ;  /* 0x00004806083f75b2 */ /* 0x0000220008000100 */
[----:B------:R0:W0:Y:S01]  /*02b0*/  SYNCS.EXCH.64 URZ, [UR8+0x20], UR4 ;  /* 0x00002004083f75b2 */ /* 0x0000220008000100 */
[----:B------:R0:W0:Y:S01]  /*02c0*/  SYNCS.EXCH.64 URZ, [UR8+0x50], UR6 ;  /* 0x00005006083f75b2 */ /* 0x0000220008000100 */
[----:B------:R0:W0:Y:S01]  /*02d0*/  SYNCS.EXCH.64 URZ, [UR8+0x28], UR4 ;  /* 0x00002804083f75b2 */ /* 0x0000220008000100 */
[----:B------:R0:W0:Y:S01]  /*02e0*/  SYNCS.EXCH.64 URZ, [UR8+0x58], UR6 ;  /* 0x00005806083f75b2 */ /* 0x0000220008000100 */
[----:B------:R-:W-:Y:S01]  /*02f0*/  NOP ;  /* 0x0000000000007918 */ /* 0x000fe20000000000 */
.L_x_2:
[----:B------:R-:W5:Y:S01]  /*0300*/  SHFL.IDX PT, R0, R0, RZ, 0x1f ;  /* 0x00001fff00007589 */ /* 0x000f6200000e0000 */
[----:B------:R-:W1:Y:S01]  /*0310*/  LDC R2, c[0x0][0x65c] ;  /* 0x00019700ff027b82 */ /* 0x000e620000000800 */
[----:B------:R-:W-:Y:S02]  /*0320*/  ELECT P0, URZ, PT ;  /* 0x00000000003f782f */ /* 0x000fe40003800000 */
[----:B------:R-:W-:Y:S01]  /*0330*/  LOP3.LUT R6, R6, 0xfffff7ff, RZ, 0xc0, !PT ;  /* 0xfffff7ff06067812 */ /* 0x000fe200078ec0ff */
[----:B------:R-:W2:Y:S01]  /*0340*/  S2R R3, SR_CTAID.Y ;  /* 0x0000000000037919 */ /* 0x000ea20000002600 */
[----:B0-----:R-:W-:Y:S01]  /*0350*/  UMOV UR4, 0x20 ;  /* 0x0000002000047882 */ /* 0x001fe20000000000 */
[----:B------:R-:W-:Y:S01]  /*0360*/  ISETP.NE.AND P2, PT, R8, RZ, PT ;  /* 0x000000ff0800720c */ /* 0x000fe20003f45270 */
[----:B------:R-:W-:Y:S01]  /*0370*/  NOP ;  /* 0x0000000000007918 */ /* 0x000fe20000000000 */
[----:B------:R-:W0:Y:S01]  /*0380*/  S2R R4, SR_CTAID.X ;  /* 0x0000000000047919 */ /* 0x000e220000002500 */
[----:B------:R-:W-:Y:S01]  /*0390*/  NOP ;  /* 0x0000000000007918 */ /* 0x000fe20000000000 */
[----:B-----5:R-:W-:-:S02]  /*03a0*/  ISETP.NE.OR P0, PT, R0, RZ, !P0 ;  /* 0x000000ff0000720c */ /* 0x020fc40004705670 */
[----:B-1----:R-:W-:-:S11]  /*03b0*/  ISETP.NE.AND P3, PT, R2, 0x1, PT ;  /* 0x000000010200780c */ /* 0x002fd60003f65270 */
[----:B------:R-:W-:Y:S01]  /*03c0*/  VOTEU.ALL UP0, P0 ;  /* 0x00000000003f7886 */ /* 0x000fe20000000000 */
[----:B------:R-:W-:Y:S01]  /*03d0*/  VOTEU.ALL UP1, P0 ;  /* 0x00000000003f7886 */ /* 0x000fe20000020000 */
[----:B------:R-:W-:Y:S01]  /*03e0*/  @P3 LOP3.LUT R6, R6, 0x800, RZ, 0xfc, !PT ;  /* 0x0000080006063812 */ /* 0x000fe200078efcff */
[----:B------:R-:W0:Y:S01]  /*03f0*/  @P3 LDC R17, c[0x0][0x10] ;  /* 0x00000400ff113b82 */ /* 0x000e220000000800 */
[----:B------:R-:W-:Y:S01]  /*0400*/  SHF.R.S32.HI R6, RZ, 0x1f, R5 ;  /* 0x0000001fff067819 */ /* 0x000fe20000011405 */
[----:B------:R-:W-:Y:S01]  /*0410*/  @!UP0 UMOV UR6, 0x400 ;  /* 0x0000040000068882 */ /* 0x000fe20000000000 */
[----:B------:R-:W-:-:S04]  /*0420*/  @!UP0 UIADD3 UR4, -UR4, 0x100000, URZ ;  /* 0x0010000004048890 */ /* 0x000fc8000fffe13f */
[----:B------:R-:W-:Y:S02]  /*0430*/  @!UP0 USHF.L.U32 UR5, UR4, 0xb, URZ ;  /* 0x0000000b04058899 */ /* 0x000fe4000800063f */
[----:B------:R-:W-:Y:S01]  /*0440*/  @!UP0 USHF.L.U32 UR4, UR4, 0x1, URZ ;  /* 0x0000000104048899 */ /* 0x000fe2000800063f */
[----:B------:R-:W-:Y:S01]  /*0450*/  @P3 IMAD.MOV.U32 R7, RZ, RZ, RZ ;  /* 0x000000ffff073224 */ /* 0x000fe200078e00ff */
[----:B------:R-:W-:Y:S01]  /*0460*/  LEA.HI R6, R6, R5, RZ, 0x2 ;  /* 0x0000000506067211 */ /* 0x000fe200078f10ff */
[----:B------:R-:W-:Y:S01]  /*0470*/  @P3 IMAD.MOV.U32 R11, RZ, RZ, RZ ;  /* 0x000000ffff0b3224 */ /* 0x000fe200078e00ff */
[----:B------:R-:W1:Y:S02]  /*0480*/  @!UP0 S2UR UR7, SR_CgaCtaId ;  /* 0x00000000000789c3 */ /* 0x000e640000008800 */
[----:B------:R-:W-:Y:S01]  /*0490*/  LOP3.LUT R0, R6, 0xfffffffc, RZ, 0xc0, !PT ;  /* 0xfffffffc06007812 */ /* 0x000fe200078ec0ff */
[----:B--2---:R-:W-:-:S04]  /*04a0*/  @P3 IMAD.MOV.U32 R6, RZ, RZ, R3 ;  /* 0x000000ffff063224 */ /* 0x004fc800078e0003 */
[----:B------:R-:W-:Y:S01]  /*04b0*/  IMAD.IADD R0, R5, 0x1, -R0 ;  /* 0x0000000105007824 */ /* 0x000fe200078e0a00 */
[----:B------:R-:W2:Y:S01]  /*04c0*/  @!P3 LDC R9, c[0x0][0xc] ;  /* 0x00000300ff09bb82 */ /* 0x000ea20000000800 */
[----:B------:R-:W-:Y:S02]  /*04d0*/  IMAD.MOV.U32 R5, RZ, RZ, RZ ;  /* 0x000000ffff057224 */ /* 0x000fe400078e00ff */
[----:B0-----:R-:W-:-:S04]  /*04e0*/  @P3 IMAD.WIDE.U32 R16, R4, R17, R6 ;  /* 0x0000001104103225 */ /* 0x001fc800078e0006 */
[----:B------:R-:W-:Y:S01]  /*04f0*/  @P3 IMAD.IADD R17, R17, 0x1, R11 ;  /* 0x0000000111113824 */ /* 0x000fe200078e020b */
[----:B-1----:R-:W-:Y:S01]  /*0500*/  @!UP0 ULEA UR6, UR7, UR6, 0x18 ;  /* 0x0000000607068291 */ /* 0x002fe2000f8ec03f */
[----:B------:R-:W-:Y:S01]  /*0510*/  VOTEU.ALL UP0, P0 ;  /* 0x00000000003f7886 */ /* 0x000fe20000000000 */
[----:B------:R-:W-:-:S04]  /*0520*/  ISETP.NE.AND P0, PT, R0, 0x3, PT ;  /* 0x000000030000780c */ /* 0x000fc80003f05270 */
[----:B------:R-:W-:Y:S01]  /*0530*/  ISETP.EQ.OR P0, PT, R0, RZ, !P0 ;  /* 0x000000ff0000720c */ /* 0x000fe20004702670 */
[----:B--2---:R-:W-:-:S03]  /*0540*/  @!P3 IMAD.WIDE.U32 R6, R9, R3, R4 ;  /* 0x000000030906b225 */ /* 0x004fc600078e0004 */
[C---:B------:R-:W-:Y:S01]  /*0550*/  ISETP.EQ.AND P0, PT, R8.reuse, RZ, P0 ;  /* 0x000000ff0800720c */ /* 0x040fe20000702270 */
[----:B------:R-:W-:Y:S01]  /*0560*/  VIADD R8, R8, 0xffffffff ;  /* 0xffffffff08087836 */ /* 0x000fe20000000000 */
[----:B------:R-:W0:Y:S02]  /*0570*/  FENCE.VIEW.ASYNC.S ;  /* 0x00000000000073c6 */ /* 0x000e240000000000 */
[----:B0-----:R0:W3:Y:S01]  /*0580*/  @!UP0 SYNCS.EXCH.64 URZ, [UR6+0x70], UR4 ;  /* 0x00007004063f85b2 */ /* 0x0010e20008000100 */
[----:B------:R-:W-:Y:S01]  /*0590*/  @!P3 IMAD.MOV.U32 R16, RZ, RZ, R6 ;  /* 0x000000ffff10b224 */ /* 0x000fe200078e0006 */
[----:B------:R-:W-:Y:S01]  /*05a0*/  SEL R19, RZ, 0x1, !P0 ;  /* 0x00000001ff137807 */ /* 0x000fe20004000000 */
[----:B------:R-:W-:Y:S01]  /*05b0*/  @!P3 IMAD.MOV.U32 R17, RZ, RZ, R7 ;  /* 0x000000ffff11b224 */ /* 0x000fe200078e0007 */
[----:B------:R-:W-:-:S04]  /*05c0*/  ISETP.GE.U32.AND P1, PT, R8, 0x2, PT ;  /* 0x000000020800780c */ /* 0x000fc80003f26070 */
[----:B------:R-:W-:Y:S01]  /*05d0*/  SEL R19, R19, 0x2, P1 ;  /* 0x0000000213137807 */ /* 0x000fe20000800000 */
[----:B------:R0:W3:Y:S01]  /*05e0*/  @!UP1 SYNCS.EXCH.64 URZ, [UR6+0x78], UR4 ;  /* 0x00007804063f95b2 */ /* 0x0000e20008000100 */
[----:B------:R-:W-:Y:S01]  /*05f0*/  NOP ;  /* 0x0000000000007918 */ /* 0x000fe20000000000 */
[----:B---34-:R-:W-:Y:S06]  /*0600*/  BAR.SYNC.DEFER_BLOCKING 0x0 ;  /* 0x0000000000007b1d */ /* 0x018fec0000010000 */
[----:B------:R-:W-:Y:S05]  /*0610*/  @!P2 BRA `(.L_x_3) ;  /* 0x0000006c00b4a947 */ /* 0x000fea0003800000 */
[----:B------:R-:W-:-:S13]  /*0620*/  ISETP.GT.U32.AND P0, PT, R8, 0x1, PT ;  /* 0x000000010800780c */ /* 0x000fda0003f04070 */
[----:B0-----:R-:W-:Y:S05]  /*0630*/  @P0 EXIT ;  /* 0x000000000000094d */ /* 0x001fea0003800000 */
[----:B------:R-:W-:Y:S01]  /*0640*/  ULDC.64 UR4, c[0x0][0x650] ;  /* 0x0001940000047ab9 */ /* 0x000fe20000000a00 */
[----:B------:R-:W-:Y:S01]  /*0650*/  PRMT R0, RZ, 0x7610, R0 ;  /* 0x00007610ff007816 */ /* 0x000fe20000000000 */
[----:B------:R-:W-:Y:S01]  /*0660*/  IMAD.MOV.U32 R94, RZ, RZ, -0x1 ;  /* 0xffffffffff5e7424 */ /* 0x000fe200078e00ff */
[----:B------:R-:W-:Y:S01]  /*0670*/  ISETP.GE.U32.AND P0, PT, R16, UR4, PT ;  /* 0x0000000410007c0c */ /* 0x000fe2000bf06070 */
[----:B------:R-:W-:Y:S02]  /*0680*/  IMAD.MOV.U32 R90, RZ, RZ, -0x1 ;  /* 0xffffffffff5a7424 */ /* 0x000fe400078e00ff */
[----:B------:R-:W-:Y:S01]  /*0690*/  IMAD.MOV.U32 R23, RZ, RZ, -0x1 ;  /* 0xffffffffff177424 */ /* 0x000fe200078e00ff */
[----:B------:R-:W-:-:S13]  /*06a0*/  ISETP.GE.U32.AND.EX P0, PT, R17, UR5, PT, P0 ;  /* 0x0000000511007c0c */ /* 0x000fda000bf06100 */
[----:B------:R-:W-:Y:S05]  /*06b0*/  @P0 BRA `(.L_x_4) ;  /* 0x0000000400540947 */ /* 0x000fea0003800000 */
[----:B------:R-:W0:Y:S01]  /*06c0*/  LDC.64 R14, c[0x0][0x628] ;  /* 0x00018a00ff0e7b82 */ /* 0x000e220000000a00 */
[----:B------:R-:W-:Y:S02]  /*06d0*/  IMAD.MOV.U32 R6, RZ, RZ, R16 ;  /* 0x000000ffff067224 */ /* 0x000fe400078e0010 */
[----:B------:R-:W-:-:S05]  /*06e0*/  IMAD.MOV.U32 R7, RZ, RZ, R17 ;  /* 0x000000ffff077224 */ /* 0x000fca00078e0011 */
[----:B------:R-:W1:Y:S08]  /*06f0*/  LDC R0, c[0x0][0x630] ;  /* 0x00018c00ff007b82 */ /* 0x000e700000000800 */
[----:B------:R-:W2:Y:S01]  /*0700*/  LDC.64 R20, c[0x0][0x620] ;  /* 0x00018800ff147b82 */ /* 0x000ea20000000a00 */
[----:B0-----:R-:W-:-:S04]  /*0710*/  ISETP.NE.U32.AND P0, PT, R14, RZ, PT ;  /* 0x000000ff0e00720c */ /* 0x001fc80003f05070 */
[----:B------:R-:W-:-:S13]  /*0720*/  ISETP.NE.AND.EX P0, PT, R15, RZ, PT, P0 ;  /* 0x000000ff0f00720c */ /* 0x000fda0003f05300 */
[----:B-12---:R-:W-:Y:S05]  /*0730*/  @!P0 BRA `(.L_x_5) ;  /* 0x0000000000288947 */ /* 0x006fea0003800000 */
[----:B------:R-:W0:Y:S02]  /*0740*/  LDC R11, c[0x0][0x634] ;  /* 0x00018d00ff0b7b82 */ /* 0x000e240000000800 */
[----:B0-----:R-:W-:-:S05]  /*0750*/  IADD3 R11, P0, R16, R11, RZ ;  /* 0x0000000b100b7210 */ /* 0x001fca0007f1e0ff */
[----:B------:R-:W-:-:S04]  /*0760*/  IMAD.X R13, RZ, RZ, R17, P0 ;  /* 0x000000ffff0d7224 */ /* 0x000fc800000e0611 */
[----:B------:R-:W-:-:S04]  /*0770*/  IMAD.WIDE.U32 R6, R13, R14, RZ ;  /* 0x0000000e0d067225 */ /* 0x000fc800078e00ff */
[----:B------:R-:W-:-:S04]  /*0780*/  IMAD.WIDE.U32 R8, P0, R11, R15, R6 ;  /* 0x0000000f0b087225 */ /* 0x000fc80007800006 */
[----:B------:R-:W-:-:S04]  /*0790*/  IMAD.WIDE.U32 R6, R11, R14, RZ ;  /* 0x0000000e0b067225 */ /* 0x000fc800078e00ff */
[----:B------:R-:W-:Y:S01]  /*07a0*/  IMAD.X R11, RZ, RZ, RZ, P0 ;  /* 0x000000ffff0b7224 */ /* 0x000fe200000e06ff */
[----:B------:R-:W-:Y:S01]  /*07b0*/  IADD3 RZ, P0, R7, R8, RZ ;  /* 0x0000000807ff7210 */ /* 0x000fe20007f1e0ff */
[----:B------:R-:W-:-:S04]  /*07c0*/  IMAD.MOV.U32 R10, RZ, RZ, R9 ;  /* 0x000000ffff0a7224 */ /* 0x000fc800078e0009 */
[----:B------:R-:W-:-:S08]  /*07d0*/  IMAD.WIDE.U32.X R6, R13, R15, R10, P0 ;  /* 0x0000000f0d067225 */ /* 0x000fd000000e040a */
.L_x_5:
[-CC-:B------:R-:W-:Y:S01]  /*07e0*/  SHF.R.U64 R23, R6, R0.reuse, R7.reuse ;  /* 0x0000000006177219 */ /* 0x180fe20000001207 */
[----:B------:R-:W0:Y:S01]  /*07f0*/  LDC R10, c[0x0][0x618] ;  /* 0x00018600ff0a7b82 */ /* 0x000e220000000800 */
[----:B------:R-:W-:Y:S01]  /*0800*/  SHF.R.U32.HI R5, RZ, R0, R7 ;  /* 0x00000000ff057219 */ /* 0x000fe20000011607 */
[----:B------:R-:W-:Y:S01]  /*0810*/  ULDC UR4, c[0x0][0x150] ;  /* 0x0000540000047ab9 */ /* 0x000fe20000000800 */
[----:B------:R-:W-:Y:S02]  /*0820*/  IADD3 R9, P0, RZ, -R23, RZ ;  /* 0x80000017ff097210 */ /* 0x000fe40007f1e0ff */
[----:B------:R-:W-:-:S03]  /*0830*/  I2FP.F32.U32 R0, R4 ;  /* 0x0000000400007245 */ /* 0x000fc60000201000 */
[----:B------:R-:W1:Y:S01]  /*0840*/  LDC.64 R28, c[0x0][0x640] ;  /* 0x00019000ff1c7b82 */ /* 0x000e620000000a00 */
[----:B------:R-:W-:Y:S02]  /*0850*/  IMAD.X R11, RZ, RZ, ~R5, P0 ;  /* 0x000000ffff0b7224 */ /* 0x000fe400000e0e05 */
[----:B------:R-:W-:Y:S01]  /*0860*/  FMUL R0, R0, UR4 ;  /* 0x0000000400007c20 */ /* 0x000fe20008400000 */
[----:B------:R-:W-:Y:S01]  /*0870*/  IMAD.WIDE.U32 R6, R9, R20, R16 ;  /* 0x0000001409067225 */ /* 0x000fe200078e0010 */
[----:B------:R-:W-:-:S03]  /*0880*/  ULDC UR4, c[0x0][0x154] ;  /* 0x0000550000047ab9 */ /* 0x000fc60000000800 */
[----:B------:R-:W-:Y:S01]  /*0890*/  IMAD R8, R11, R20, RZ ;  /* 0x000000140b087224 */ /* 0x000fe200078e02ff */
[----:B------:R-:W2:Y:S01]  /*08a0*/  LDC R5, c[0x0][0x144] ;  /* 0x00005100ff057b82 */ /* 0x000ea20000000800 */
[----:B------:R-:W3:Y:S02]  /*08b0*/  F2I.U32.TRUNC.NTZ R0, R0 ;  /* 0x0000000000007305 */ /* 0x000ee4000020f000 */
[----:B------:R-:W-:-:S04]  /*08c0*/  IMAD R9, R9, R21, R8 ;  /* 0x0000001509097224 */ /* 0x000fc800078e0208 */
[----:B------:R-:W-:Y:S01]  /*08d0*/  IMAD.IADD R7, R7, 0x1, R9 ;  /* 0x0000000107077824 */ /* 0x000fe200078e0209 */
[----:B------:R-:W4:Y:S01]  /*08e0*/  LDC R12, c[0x0][0x608] ;  /* 0x00018200ff0c7b82 */ /* 0x000f220000000800 */
[----:B------:R-:W-:-:S03]  /*08f0*/  IMAD.MOV.U32 R9, RZ, RZ, -0x1 ;  /* 0xffffffffff097424 */ /* 0x000fc600078e00ff */
[-CC-:B0-----:R-:W-:Y:S02]  /*0900*/  SHF.R.U64 R20, R6, R10.reuse, R7.reuse ;  /* 0x0000000a06147219 */ /* 0x181fe40000001207 */
[----:B------:R-:W-:Y:S02]  /*0910*/  I2FP.F32.U32 R6, R3 ;  /* 0x0000000300067245 */ /* 0x000fe40000201000 */
[----:B------:R-:W0:Y:S01]  /*0920*/  LDC R26, c[0x0][0x658] ;  /* 0x00019600ff1a7b82 */ /* 0x000e220000000800 */
[----:B-1----:R-:W-:Y:S01]  /*0930*/  ISETP.NE.U32.AND P0, PT, R28, RZ, PT ;  /* 0x000000ff1c00720c */ /* 0x002fe20003f05070 */
[----:B---3--:R-:W-:Y:S01]  /*0940*/  IMAD.MOV R8, RZ, RZ, -R0 ;  /* 0x000000ffff087224 */ /* 0x008fe200078e0a00 */
[----:B------:R-:W-:Y:S01]  /*0950*/  SHF.R.U32.HI R7, RZ, R10, R7 ;  /* 0x0000000aff077219 */ /* 0x000fe20000011607 */
[----:B------:R-:W-:Y:S01]  /*0960*/  FMUL R6, R6, UR4 ;  /* 0x0000000406067c20 */ /* 0x000fe20008400000 */
[----:B------:R-:W-:-:S03]  /*0970*/  ISETP.NE.AND.EX P0, PT, R29, RZ, PT, P0 ;  /* 0x000000ff1d00720c */ /* 0x000fc60003f05300 */
[----:B------:R-:W1:Y:S01]  /*0980*/  LDC R14, c[0x0][0x148] ;  /* 0x00005200ff0e7b82 */ /* 0x000e620000000800 */
[----:B--2---:R-:W-:-:S07]  /*0990*/  IMAD R0, R5, R8, R4 ;  /* 0x0000000805007224 */ /* 0x004fce00078e0204 */
[----:B------:R-:W2:Y:S01]  /*09a0*/  LDC R24, c[0x0][0x600] ;  /* 0x00018000ff187b82 */ /* 0x000ea20000000800 */
[-CC-:B----4-:R-:W-:Y:S02]  /*09b0*/  SHF.R.U64 R30, R20, R12.reuse, R7.reuse ;  /* 0x0000000c141e7219 */ /* 0x190fe40000001207 */
[----:B------:R-:W-:Y:S01]  /*09c0*/  SHF.R.U32.HI R5, RZ, R12, R7 ;  /* 0x0000000cff057219 */ /* 0x000fe20000011607 */
[----:B------:R-:W-:Y:S01]  /*09d0*/  IMAD.MOV.U32 R7, RZ, RZ, 0x1 ;  /* 0x00000001ff077424 */ /* 0x000fe200078e00ff */
[----:B------:R3:W4:Y:S03]  /*09e0*/  F2I.U32.TRUNC.NTZ R12, R6 ;  /* 0x00000006000c7305 */ /* 0x000726000020f000 */
[----:B------:R-:W1:Y:S01]  /*09f0*/  LDC R15, c[0x0][0x648] ;  /* 0x00019200ff0f7b82 */ /* 0x000e620000000800 */
[-C--:B0-----:R-:W-:Y:S02]  /*0a00*/  SHF.L.U32 R4, R9, R26.reuse, RZ ;  /* 0x0000001a09047219 */ /* 0x081fe400000006ff */
[----:B------:R-:W-:-:S02]  /*0a10*/  SHF.R.U64 R32, R30, R26, R5 ;  /* 0x0000001a1e207219 */ /* 0x000fc40000001205 */
[----:B------:R-:W-:Y:S02]  /*0a20*/  LOP3.LUT R11, RZ, R4, RZ, 0x33, !PT ;  /* 0x00000004ff0b7212 */ /* 0x000fe400078e33ff */
[-C--:B------:R-:W-:Y:S01]  /*0a30*/  SHF.R.U32.HI R5, RZ, R26.reuse, R5 ;  /* 0x0000001aff057219 */ /* 0x080fe20000011605 */
[----:B------:R-:W0:Y:S01]  /*0a40*/  LDC R21, c[0x0][0x638] ;  /* 0x00018e00ff157b82 */ /* 0x000e220000000800 */
[----:B------:R-:W-:Y:S01]  /*0a50*/  SHF.L.U32 R10, R7, R26, RZ ;  /* 0x0000001a070a7219 */ /* 0x000fe200000006ff */
[----:B------:R-:W-:-:S06]  /*0a60*/  IMAD.MOV.U32 R4, RZ, RZ, R32 ;  /* 0x000000ffff047224 */ /* 0x000fcc00078e0020 */
[----:B------:R-:W0:Y:S01]  /*0a70*/  LDC R94, c[0x0][0x610] ;  /* 0x00018400ff5e7b82 */ /* 0x000e220000000800 */
[----:B---34-:R-:W-:Y:S05]  /*0a80*/  @!P0 BRA `(.L_x_6) ;  /* 0x0000000000288947 */ /* 0x018fea0003800000 */
[----:B------:R-:W3:Y:S02]  /*0a90*/  LDC R9, c[0x0][0x64c] ;  /* 0x00019300ff097b82 */ /* 0x000ee40000000800 */
[----:B---3--:R-:W-:-:S05]  /*0aa0*/  IADD3 R9, P0, R32, R9, RZ ;  /* 0x0000000920097210 */ /* 0x008fca0007f1e0ff */
        /* <DEDUP_REMOVED lines=8> */
.L_x_6:
[----:B-1----:R-:W-:Y:S01]  /*0b30*/  SHF.R.U64 R4, R4, R15, R5 ;  /* 0x0000000f04047219 */ /* 0x002fe20000001205 */
[----:B--2---:R-:W-:Y:S01]  /*0b40*/  VIADD R5, R24, 0xffffffff ;  /* 0xffffffff18057836 */ /* 0x004fe20000000000 */
[----:B------:R-:W-:Y:S01]  /*0b50*/  LOP3.LUT R11, R30, R11, RZ, 0xc0, !PT ;  /* 0x0000000b1e0b7212 */ /* 0x000fe200078ec0ff */
[----:B------:R-:W-:Y:S02]  /*0b60*/  IMAD.MOV R12, RZ, RZ, -R12 ;  /* 0x000000ffff0c7224 */ /* 0x000fe400078e0a0c */
[----:B------:R-:W-:Y:S01]  /*0b70*/  IMAD.MOV R6, RZ, RZ, -R4 ;  /* 0x000000ffff067224 */ /* 0x000fe200078e0a04 */
[----:B------:R-:W-:Y:S01]  /*0b80*/  LOP3.LUT R5, R20, R5, RZ, 0xc0, !PT ;  /* 0x0000000514057212 */ /* 0x000fe200078ec0ff */
[----:B------:R-:W-:Y:S02]  /*0b90*/  @P3 IMAD R0, R14, R12, R3 ;  /* 0x0000000c0e003224 */ /* 0x000fe400078e0203 */
[----:B------:R-:W-:Y:S02]  /*0ba0*/  IMAD R11, R10, R4, R11 ;  /* 0x000000040a0b7224 */ /* 0x000fe400078e020b */
[----:B0-----:R-:W-:-:S02]  /*0bb0*/  IMAD R3, R6, R21, R32 ;  /* 0x0000001506037224 */ /* 0x001fc400078e0220 */
[----:B------:R-:W-:Y:S02]  /*0bc0*/  IMAD R94, R11, R94, R0 ;  /* 0x0000005e0b5e7224 */ /* 0x000fe400078e0200 */
[----:B------:R-:W-:Y:S02]  /*0bd0*/  IMAD R3, R3, R24, R5 ;  /* 0x0000001803037224 */ /* 0x000fe400078e0205 */
[----:B------:R-:W-:-:S03]  /*0be0*/  IMAD.MOV.U32 R0, RZ, RZ, 0x1 ;  /* 0x00000001ff007424 */ /* 0x000fc600078e00ff */
[----:B------:R-:W-:Y:S02]  /*0bf0*/  SEL R90, R3, R94, !P3 ;  /* 0x0000005e035a7207 */ /* 0x000fe40005800000 */
[----:B------:R-:W-:-:S07]  /*0c00*/  SEL R94, R94, R3, !P3 ;  /* 0x000000035e5e7207 */ /* 0x000fce0005800000 */
.L_x_4:
[----:B------:R-:W-:-:S08]  /*0c10*/  NOP ;  /* 0x0000000000007918 */ /* 0x000fd00000000000 */
[----:B------:R-:W0:Y:S02]  /*0c20*/  USETMAXREG.TRY_ALLOC.CTAPOOL UP0, 0xe8 ;  /* 0x000000e8000079c8 */ /* 0x000e240008000600 */
[----:B0-----:R-:W-:-:S13]  /*0c30*/  PLOP3.LUT P0, PT, PT, PT, UP0, 0x80, 0x0 ;  /* 0x000000000000781c */ /* 0x001fda0003f0f008 */
[----:B------:R-:W-:Y:S05]  /*0c40*/  @!P0 BRA `(.L_x_4) ;  /* 0xfffffffc00f08947 */ /* 0x000fea000383ffff */
[----:B------:R-:W-:Y:S01]  /*0c50*/  ULDC.64 UR4, c[0x0][0x598] ;  /* 0x0001660000047ab9 */ /* 0x000fe20000000a00 */
[----:B------:R-:W-:Y:S01]  /*0c60*/  ULDC.64 UR36, c[0x0][0x208] ;  /* 0x0000820000247ab9 */ /* 0x000fe20000000a00 */
[----:B------:R-:W-:-:S04]  /*0c70*/  ISETP.NE.U32.AND P0, PT, RZ, UR4, PT ;  /* 0x00000004ff007c0c */ /* 0x000fc8000bf05070 */
[----:B------:R-:W-:-:S13]  /*0c80*/  ISETP.NE.AND.EX P0, PT, RZ, UR5, PT, P0 ;  /* 0x00000005ff007c0c */ /* 0x000fda000bf05300 */
[----:B------:R-:W-:Y:S05]  /*0c90*/  @!P0 BRA `(.L_x_7) ;  /* 0x00000000001c8947 */ /* 0x000fea0003800000 */
[----:B------:R-:W0:Y:S02]  /*0ca0*/  LDC.64 R4, c[0x0][0x598] ;  /* 0x00016600ff047b82 */ /* 0x000e240000000a00 */
[----:B0-----:R-:W2:Y:S02]  /*0cb0*/  LDG.E.64 R4, desc[UR36][R4.64] ;  /* 0x0000002404047981 */ /* 0x001ea4000c1e1b00 */
[----:B--2---:R-:W-:-:S04]  /*0cc0*/  ISETP.NE.U32.AND P0, PT, R4, RZ, PT ;  /* 0x000000ff0400720c */ /* 0x004fc80003f05070 */
[----:B------:R-:W-:-:S13]  /*0cd0*/  ISETP.NE.AND.EX P0, PT, R5, RZ, PT, P0 ;  /* 0x000000ff0500720c */ /* 0x000fda0003f05300 */
[----:B------:R-:W-:Y:S05]  /*0ce0*/  @!P0 BRA `(.L_x_7) ;  /* 0x0000000000088947 */ /* 0x000fea0003800000 */
[----:B------:R0:W5:Y:S01]  /*0cf0*/  LD.E R88, desc[UR36][R4.64] ;  /* 0x0000002404587980 */ /* 0x000162000c101900 */
[----:B------:R-:W-:Y:S05]  /*0d00*/  BRA `(.L_x_8) ;  /* 0x0000000000247947 */ /* 0x000fea0003800000 */
.L_x_7:
[----:B------:R-:W-:Y:S02]  /*0d10*/  ULDC.64 UR4, c[0x0][0x588] ;  /* 0x0001620000047ab9 */ /* 0x000fe40000000a00 */
[----:B------:R-:W-:-:S04]  /*0d20*/  ISETP.NE.U32.AND P0, PT, RZ, UR4, PT ;  /* 0x00000004ff007c0c */ /* 0x000fc8000bf05070 */
[----:B------:R-:W-:-:S13]  /*0d30*/  ISETP.NE.AND.EX P0, PT, RZ, UR5, PT, P0 ;  /* 0x00000005ff007c0c */ /* 0x000fda000bf05300 */
[----:B------:R-:W-:Y:S05]  /*0d40*/  @!P0 BRA `(.L_x_9) ;  /* 0x00000000000c8947 */ /* 0x000fea0003800000 */
[----:B------:R-:W0:Y:S02]  /*0d50*/  LDC.64 R88, c[0x0][0x588] ;  /* 0x00016200ff587b82 */ /* 0x000e240000000a00 */
[----:B0-----:R1:W5:Y:S01]  /*0d60*/  LDG.E R88, desc[UR36][R88.64] ;  /* 0x0000002458587981 */ /* 0x001362000c1e1900 */
[----:B------:R-:W-:Y:S05]  /*0d70*/  BRA `(.L_x_8) ;  /* 0x0000000000087947 */ /* 0x000fea0003800000 */
.L_x_9:
[----:B------:R-:W-:Y:S02]  /*0d80*/  ULDC UR4, c[0x0][0x580] ;  /* 0x0001600000047ab9 */ /* 0x000fe40000000800 */
[----:B------:R-:W-:-:S07]  /*0d90*/  IMAD.U32 R88, RZ, RZ, UR4 ;  /* 0x00000004ff587e24 */ /* 0x000fce000f8e00ff */
.L_x_8:
[----:B------:R-:W-:Y:S02]  /*0da0*/  ULDC.64 UR4, c[0x0][0x5a0] ;  /* 0x0001680000047ab9 */ /* 0x000fe40000000a00 */
[----:B------:R-:W-:-:S04]  /*0db0*/  ISETP.NE.U32.AND P0, PT, RZ, UR4, PT ;  /* 0x00000004ff007c0c */ /* 0x000fc8000bf05070 */
[----:B------:R-:W-:-:S13]  /*0dc0*/  ISETP.NE.AND.EX P0, PT, RZ, UR5, PT, P0 ;  /* 0x00000005ff007c0c */ /* 0x000fda000bf05300 */
[----:B------:R-:W-:Y:S05]  /*0dd0*/  @!P0 BRA `(.L_x_10) ;  /* 0x00000000001c8947 */ /* 0x000fea0003800000 */
[----:B0-----:R-:W0:Y:S02]  /*0de0*/  LDC.64 R4, c[0x0][0x5a0] ;  /* 0x00016800ff047b82 */ /* 0x001e240000000a00 */
[----:B0-----:R-:W2:Y:S02]  /*0df0*/  LDG.E.64 R4, desc[UR36][R4.64] ;  /* 0x0000002404047981 */ /* 0x001ea4000c1e1b00 */
[----:B--2---:R-:W-:-:S04]  /*0e00*/  ISETP.NE.U32.AND P0, PT, R4, RZ, PT ;  /* 0x000000ff0400720c */ /* 0x004fc80003f05070 */
[----:B------:R-:W-:-:S13]  /*0e10*/  ISETP.NE.AND.EX P0, PT, R5, RZ, PT, P0 ;  /* 0x000000ff0500720c */ /* 0x000fda0003f05300 */
[----:B------:R-:W-:Y:S05]  /*0e20*/  @!P0 BRA `(.L_x_10) ;  /* 0x0000000000088947 */ /* 0x000fea0003800000 */
[----:B-1----:R0:W5:Y:S01]  /*0e30*/  LD.E R89, desc[UR36][R4.64] ;  /* 0x0000002404597980 */ /* 0x002162000c101900 */
[----:B------:R-:W-:Y:S05]  /*0e40*/  BRA `(.L_x_11) ;  /* 0x0000000000247947 */ /* 0x000fea0003800000 */
.L_x_10:
[----:B------:R-:W-:Y:S02]  /*0e50*/  ULDC.64 UR4, c[0x0][0x590] ;  /* 0x0001640000047ab9 */ /* 0x000fe40000000a00 */
[----:B------:R-:W-:-:S04]  /*0e60*/  ISETP.NE.U32.AND P0, PT, RZ, UR4, PT ;  /* 0x00000004ff007c0c */ /* 0x000fc8000bf05070 */
[----:B------:R-:W-:-:S13]  /*0e70*/  ISETP.NE.AND.EX P0, PT, RZ, UR5, PT, P0 ;  /* 0x00000005ff007c0c */ /* 0x000fda000bf05300 */
[----:B------:R-:W-:Y:S05]  /*0e80*/  @!P0 BRA `(.L_x_12) ;  /* 0x00000000000c8947 */ /* 0x000fea0003800000 */
[----:B0-----:R-:W1:Y:S02]  /*0e90*/  LDC.64 R4, c[0x0][0x590] ;  /* 0x00016400ff047b82 */ /* 0x001e640000000a00 */
[----:B-1----:R1:W5:Y:S01]  /*0ea0*/  LDG.E R89, desc[UR36][R4.64] ;  /* 0x0000002404597981 */ /* 0x002362000c1e1900 */
[----:B------:R-:W-:Y:S05]  /*0eb0*/  BRA `(.L_x_11) ;  /* 0x0000000000087947 */ /* 0x000fea0003800000 */
.L_x_12:
[----:B------:R-:W-:Y:S02]  /*0ec0*/  ULDC UR4, c[0x0][0x584] ;  /* 0x0001610000047ab9 */ /* 0x000fe40000000800 */
[----:B-1----:R-:W-:-:S07]  /*0ed0*/  IMAD.U32 R89, RZ, RZ, UR4 ;  /* 0x00000004ff597e24 */ /* 0x002fce000f8e00ff */
.L_x_11:
[----:B------:R-:W-:-:S13]  /*0ee0*/  LOP3.LUT P0, RZ, R0, 0xff, RZ, 0xc0, !PT ;  /* 0x000000ff00ff7812 */ /* 0x000fda000780c0ff */
[----:B------:R-:W-:Y:S05]  /*0ef0*/  @!P0 EXIT ;  /* 0x000000000000894d */ /* 0x000fea0003800000 */
[----:B------:R-:W-:Y:S01]  /*0f00*/  ULDC UR4, c[0x0][0x28c] ;  /* 0x0000a30000047ab9 */ /* 0x000fe20000000800 */
[----:B------:R-:W-:Y:S01]  /*0f10*/  LOP3.LUT R102, R19, 0x1, RZ, 0xfc, !PT ;  /* 0x0000000113667812 */ /* 0x000fe200078efcff */
[----:B------:R-:W-:Y:S01]  /*0f20*/  UIADD3 UR4, UR4, 0x3f, URZ ;  /* 0x0000003f04047890 */ /* 0x000fe2000fffe03f */
[----:B------:R-:W-:Y:S01]  /*0f30*/  UMOV UR38, URZ ;  /* 0x0000003f00267c82 */ /* 0x000fe20008000000 */
[----:B------:R-:W-:Y:S02]  /*0f40*/  UMOV UR39, URZ ;  /* 0x0000003f00277c82 */ /* 0x000fe40008000000 */
[----:B------:R-:W-:-:S04]  /*0f50*/  USHF.R.S32.HI UR5, URZ, 0x1f, UR4 ;  /* 0x0000001f3f057899 */ /* 0x000fc80008011404 */
[----:B------:R-:W-:-:S04]  /*0f60*/  ULEA.HI UR5, UR5, UR4, URZ, 0x6 ;  /* 0x0000000405057291 */ /* 0x000fc8000f8f303f */
[----:B------:R-:W-:-:S12]  /*0f70*/  USHF.R.S32.HI UR40, URZ, 0x6, UR5 ;  /* 0x000000063f287899 */ /* 0x000fd80008011405 */
.L_x_156:
[----:B------:R-:W-:Y:S01]  /*0f80*/  LOP3.LUT R0, R18, 0x80, RZ, 0xc0, !PT ;  /* 0x0000008012007812 */ /* 0x000fe200078ec0ff */
[----:B------:R-:W2:Y:S01]  /*0f90*/  S2UR UR7, SR_CgaCtaId ;  /* 0x00000000000779c3 */ /* 0x000ea20000008800 */
[----:B------:R-:W-:Y:S02]  /*0fa0*/  UMOV UR6, 0x400 ;  /* 0x0000040000067882 */ /* 0x000fe40000000000 */
[----:B------:R-:W-:-:S06]  /*0fb0*/  SHF.R.U32.HI R0, RZ, 0x7, R0 ;  /* 0x00000007ff007819 */ /* 0x000fcc0000011600 */
[----:B---3--:R-:W3:Y:S01]  /*0fc0*/  SHFL.IDX PT, R0, R0, RZ, 0x1f ;  /* 0x00001fff00007589 */ /* 0x008ee200000e0000 */
[----:B--2---:R-:W-:Y:S01]  /*0fd0*/  ULEA UR42, UR7, UR6, 0x18 ;  /* 0x00000006072a7291 */ /* 0x004fe2000f8ec03f */
[----:B---3--:R-:W-:-:S13]  /*0fe0*/  R2UR UR4, R0 ;  /* 0x00000000000472ca */ /* 0x008fda00000e0000 */
[----:B------:R-:W-:-:S04]  /*0ff0*/  ULEA.HI UR5, UR4, UR4, URZ, 0x1 ;  /* 0x0000000404057291 */ /* 0x000fc8000f8f083f */
[----:B------:R-:W-:-:S04]  /*1000*/  ULOP3.LUT UR5, UR5, 0x7fffe, URZ, 0xc0, !UPT ;  /* 0x0007fffe05057892 */ /* 0x000fc8000f8ec03f */
[----:B------:R-:W-:-:S03]  /*1010*/  UIADD3 UR5, UR4, -UR5, URZ ;  /* 0x8000000504057290 */ /* 0x000fc6000fffe03f */
[----:B------:R-:W-:Y:S01]  /*1020*/  ULDC UR4, c[0x0][0x28c] ;  /* 0x0000a30000047ab9 */ /* 0x000fe20000000800 */
[----:B------:R-:W-:Y:S01]  /*1030*/  ULEA UR5, UR5, UR42, 0xd ;  /* 0x0000002a05057291 */ /* 0x000fe2000f8e683f */
[----:B------:R-:W-:-:S03]  /*1040*/  ISETP.LT.AND P0, PT, RZ, UR4, PT ;  /* 0x00000004ff007c0c */ /* 0x000fc6000bf01270 */
[----:B------:R-:W-:-:S04]  /*1050*/  UIADD3 UR5, UR5, 0x180, URZ ;  /* 0x0000018005057890 */ /* 0x000fc8000fffe03f */
[----:B------:R-:W-:-:S04]  /*1060*/  USHF.R.U32.HI UR5, URZ, 0x4, UR5 ;  /* 0x000000043f057899 */ /* 0x000fc80008011605 */
[----:B------:R-:W-:Y:S02]  /*1070*/  ULOP3.LUT UR41, UR5, 0x3fff, URZ, 0xc0, !UPT ;  /* 0x00003fff05297892 */ /* 0x000fe4000f8ec03f */
[----:B01--45:R-:W-:Y:S10]  /*1080*/  @P0 BRA `(.L_x_13) ;  /* 0x0000000000400947 */ /* 0x033ff40003800000 */
[----:B------:R-:W-:Y:S01]  /*1090*/  MOV R0, 0x0 ;  /* 0x0000000000007802 */ /* 0x000fe20000000f00 */
[----:B------:R-:W-:Y:S01]  /*10a0*/  ULDC.64 UR4, c[0x4][0x68] ;  /* 0x01001a0000047ab9 */ /* 0x000fe20000000a00 */
[----:B------:R-:W-:Y:S01]  /*10b0*/  ULDC.64 UR6, c[0x4][0x8] ;  /* 0x0100020000067ab9 */ /* 0x000fe20000000a00 */
[----:B01----:R-:W-:Y:S01]  /*10c0*/  IMAD.U32 R4, RZ, RZ, UR4 ;  /* 0x00000004ff047e24 */ /* 0x003fe2000f8e00ff */
[----:B------:R0:W1:Y:S01]  /*10d0*/  LDC.64 R14, c[0x4][R0] ;  /* 0x01000000000e7b82 */ /* 0x0000620000000a00 */
[----:B------:R-:W-:Y:S01]  /*10e0*/  IMAD.U32 R5, RZ, RZ, UR5 ;  /* 0x00000005ff057e24 */ /* 0x000fe2000f8e00ff */
[----:B------:R-:W-:Y:S01]  /*10f0*/  ULDC.64 UR4, c[0x4][0x70] ;  /* 0x01001c0000047ab9 */ /* 0x000fe20000000a00 */
[----:B------:R-:W-:Y:S02]  /*1100*/  IMAD.U32 R10, RZ, RZ, UR6 ;  /* 0x00000006ff0a7e24 */ /* 0x000fe4000f8e00ff */
[----:B------:R-:W-:Y:S02]  /*1110*/  IMAD.U32 R6, RZ, RZ, UR4 ;  /* 0x00000004ff067e24 */ /* 0x000fe4000f8e00ff */
[----:B------:R-:W-:-:S02]  /*1120*/  IMAD.U32 R7, RZ, RZ, UR5 ;  /* 0x00000005ff077e24 */ /* 0x000fc4000f8e00ff */
[----:B------:R-:W-:Y:S02]  /*1130*/  IMAD.U32 R11, RZ, RZ, UR7 ;  /* 0x00000007ff0b7e24 */ /* 0x000fe4000f8e00ff */
[----:B------:R-:W-:Y:S02]  /*1140*/  IMAD.MOV.U32 R8, RZ, RZ, 0x1e1 ;  /* 0x000001e1ff087424 */ /* 0x000fe400078e00ff */
[----:B------:R-:W-:Y:S02]  /*1150*/  IMAD.MOV.U32 R12, RZ, RZ, 0x1 ;  /* 0x00000001ff0c7424 */ /* 0x000fe400078e00ff */
[----:B0-----:R-:W-:-:S07]  /*1160*/  IMAD.MOV.U32 R13, RZ, RZ, RZ ;  /* 0x000000ffff0d7224 */ /* 0x001fce00078e00ff */
[----:B------:R-:W-:-:S07]  /*1170*/  LEPC R20, `(.L_x_13) ;  /* 0x000000001014794e */ /* 0x000fce0000000000 */
[----:B-1---5:R-:W-:Y:S05]  /*1180*/  CALL.ABS.NOINC R14 ;  /* 0x000000000e007343 */ /* 0x022fea0003c00000 */
.L_x_13:
[----:B------:R-:W-:-:S13]  /*1190*/  ISETP.NE.AND P0, PT, R102, 0x3, PT ;  /* 0x000000036600780c */ /* 0x000fda0003f05270 */
[----:B------:R-:W-:Y:S05]  /*11a0*/  @!P0 BRA `(.L_x_14) ;  /* 0x0000000000048947 */ /* 0x000fea0003800000 */
[----:B------:R-:W-:Y:S01]  /*11b0*/  BPT.TRAP 0x1 ;  /* 0x000000040000795c */ /* 0x000fe20000300000 */
.L_x_14:
[----:B------:R-:W-:Y:S02]  /*11c0*/  IMAD.U32 R3, RZ, RZ, UR39 ;  /* 0x00000027ff037e24 */ /* 0x000fe4000f8e00ff */
[----:B------:R-:W-:-:S03]  /*11d0*/  IMAD.U32 R0, RZ, RZ, UR38 ;  /* 0x00000026ff007e24 */ /* 0x000fc6000f8e00ff */
[----:B------:R-:W-:Y:S02]  /*11e0*/  LEA R3, R3, UR42, 0x3 ;  /* 0x0000002a03037c11 */ /* 0x000fe4000f8e18ff */
[----:B------:R-:W-:-:S04]  /*11f0*/  SHF.L.U32 R0, R0, 0x1f, RZ ;  /* 0x0000001f00007819 */ /* 0x000fc800000006ff */
[----:B------:R2:W3:Y:S01]  /*1200*/  SYNCS.PHASECHK.TRANS64.TRYWAIT P1, [R3+URZ], R0 ;  /* 0x00000000030075a7 */ /* 0x0004e2000802017f */
[----:B------:R-:W-:Y:S05]  /*1210*/  @!P0 BRA `(.L_x_15) ;  /* 0x0000000000048947 */ /* 0x000fea0003800000 */
[----:B------:R-:W-:Y:S01]  /*1220*/  BPT.TRAP 0x1 ;  /* 0x000000040000795c */ /* 0x000fe20000300000 */
.L_x_15:
[----:B---3--:R-:W-:Y:S05]  /*1230*/  @P1 BRA `(.L_x_16) ;  /* 0x0000000000081947 */ /* 0x008fea0003800000 */
[----:B------:R-:W3:Y:S02]  /*1240*/  SYNCS.PHASECHK.TRANS64.TRYWAIT P1, [R3+URZ], R0 ;  /* 0x00000000030075a7 */ /* 0x000ee4000802017f */
[----:B---3--:R-:W-:Y:S05]  /*1250*/  @!P1 BRA `(.L_x_17) ;  /* 0x0000007800789947 */ /* 0x008fea0003800000 */
.L_x_16:
[----:B------:R-:W-:-:S04]  /*1260*/  UISETP.LT.AND UP0, UPT, UR40, 0x1, UPT ;  /* 0x000000012800788c */ /* 0x000fc8000bf01270 */
[----:B------:R-:W-:-:S04]  /*1270*/  USEL UR4, UR40, 0x1, UP0 ;  /* 0x0000000128047887 */ /* 0x000fc80008000000 */
[----:B------:R-:W-:-:S06]  /*1280*/  UIADD3 UR4, UR40, -UR4, URZ ;  /* 0x8000000428047290 */ /* 0x000fcc000fffe03f */
[----:B--23--:R-:W-:Y:S01]  /*1290*/  IMAD.U32 R0, RZ, RZ, UR4 ;  /* 0x00000004ff007e24 */ /* 0x00cfe2000f8e00ff */
[----:B------:R-:W-:Y:S05]  /*12a0*/  WARPSYNC.ALL ;  /* 0x0000000000007948 */ /* 0x000fea0003800000 */
[----:B------:R-:W-:Y:S01]  /*12b0*/  ISETP.GE.AND P1, PT, R0, 0x1, PT ;  /* 0x000000010000780c */ /* 0x000fe20003f26270 */
[----:B------:R-:W-:Y:S01]  /*12c0*/  UIADD3 UR4, UR42, 0x30180, URZ ;  /* 0x000301802a047890 */ /* 0x000fe2000fffe03f */
[----:B------:R-:W-:Y:S01]  /*12d0*/  WARPGROUP.ARRIVE ;  /* 0x00000000000079c5 */ /* 0x000fe20000000000 */
[----:B------:R-:W-:Y:S01]  /*12e0*/  UMOV UR9, 0x40000040 ;  /* 0x4000004000097882 */ /* 0x000fe20000000000 */
[----:B------:R-:W-:Y:S01]  /*12f0*/  UMOV UR11, 0x40000040 ;  /* 0x40000040000b7882 */ /* 0x000fe20000000000 */
[----:B------:R-:W-:-:S04]  /*1300*/  USHF.R.U32.HI UR4, URZ, 0x4, UR4 ;  /* 0x000000043f047899 */ /* 0x000fc80008011604 */
[----:B------:R-:W-:Y:S02]  /*1310*/  ULOP3.LUT UR5, UR4, 0x3fff, URZ, 0xc0, !UPT ;  /* 0x00003fff04057892 */ /* 0x000fe4000f8ec03f */
[----:B------:R-:W-:Y:S02]  /*1320*/  ULOP3.LUT UR4, UR41, 0x10000, URZ, 0xfc, !UPT ;  /* 0x0001000029047892 */ /* 0x000fe4000f8efc3f */
[----:B------:R-:W-:Y:S02]  /*1330*/  ULOP3.LUT UR5, UR5, 0x10000, URZ, 0xfc, !UPT ;  /* 0x0001000005057892 */ /* 0x000fe4000f8efc3f */
[----:B------:R-:W-:Y:S02]  /*1340*/  ULEA UR7, UR39, UR4, 0xb ;  /* 0x0000000427077291 */ /* 0x000fe4000f8e583f */
[----:B------:R-:W-:Y:S02]  /*1350*/  ULEA UR6, UR39, UR5, 0x9 ;  /* 0x0000000527067291 */ /* 0x000fe4000f8e483f */
[----:B------:R-:W-:-:S03]  /*1360*/  UIADD3 UR12, UR7, 0x400, URZ ;  /* 0x00000400070c7890 */ /* 0x000fc6000fffe03f */
[----:B------:R-:W-:Y:S02]  /*1370*/  UMOV UR8, UR7 ;  /* 0x0000000700087c82 */ /* 0x000fe40008000000 */
[----:B------:R-:W-:Y:S02]  /*1380*/  UMOV UR10, UR6 ;  /* 0x00000006000a7c82 */ /* 0x000fe40008000000 */
[----:B------:R-:W-:Y:S01]  /*1390*/  HGMMA.64x64x16.F32.BF16 R56, gdesc[UR8], RZ, !UPT, gsb0 ;  /* 0x00e00000083879f0 */ /* 0x000fe2000c0018ff */
[----:B------:R-:W-:Y:S01]  /*13a0*/  UMOV UR8, UR12 ;  /* 0x0000000c00087c82 */ /* 0x000fe20008000000 */
[----:B------:R-:W-:Y:S01]  /*13b0*/  UMOV UR9, 0x40000040 ;  /* 0x4000004000097882 */ /* 0x000fe20000000000 */
[----:B------:R-:W-:Y:S01]  /*13c0*/  UIADD3 UR12, UR7, 0x402, URZ ;  /* 0x00000402070c7890 */ /* 0x000fe2000fffe03f */
[----:B------:R-:W-:Y:S02]  /*13d0*/  WARPGROUP.DEPBAR.LE gsb0, 0x0 ;  /* 0x00008000000079c5 */ /* 0x000fe40000010000 */
[----:B------:R-:W-:-:S06]  /*13e0*/  WARPGROUP.ARRIVE ;  /* 0x00000000000079c5 */ /* 0x000fcc0000000000 */
[----:B------:R-:W-:Y:S01]  /*13f0*/  HGMMA.64x64x16.F32.BF16 R24, gdesc[UR8], RZ, !UPT, gsb0 ;  /* 0x00e00000081879f0 */ /* 0x000fe2000c0018ff */
[----:B------:R-:W-:Y:S02]  /*1400*/  UIADD3 UR8, UR7, 0x2, URZ ;  /* 0x0000000207087890 */ /* 0x000fe4000fffe03f */
[----:B------:R-:W-:Y:S01]  /*1410*/  UIADD3 UR10, UR6, 0x2, URZ ;  /* 0x00000002060a7890 */ /* 0x000fe2000fffe03f */
[----:B------:R-:W-:Y:S01]  /*1420*/  UMOV UR9, 0x40000040 ;  /* 0x4000004000097882 */ /* 0x000fe20000000000 */
[----:B------:R-:W-:Y:S01]  /*1430*/  UMOV UR11, 0x40000040 ;  /* 0x40000040000b7882 */ /* 0x000fe20000000000 */
[----:B------:R-:W-:Y:S02]  /*1440*/  WARPGROUP.DEPBAR.LE gsb0, 0x0 ;  /* 0x00008000000079c5 */ /* 0x000fe40000010000 */
[----:B------:R-:W-:-:S06]  /*1450*/  WARPGROUP.ARRIVE ;  /* 0x00000000000079c5 */ /* 0x000fcc0000000000 */
[----:B------:R-:W-:Y:S01]  /*1460*/  HGMMA.64x64x16.F32.BF16 R56, gdesc[UR8], R56, gsb0 ;  /* 0x00e00000083879f0 */ /* 0x000fe20008001838 */
[----:B------:R-:W-:Y:S01]  /*1470*/  UMOV UR8, UR12 ;  /* 0x0000000c00087c82 */ /* 0x000fe20008000000 */
[----:B------:R-:W-:Y:S01]  /*1480*/  UMOV UR9, 0x40000040 ;  /* 0x4000004000097882 */ /* 0x000fe20000000000 */
[----:B------:R-:W-:Y:S01]  /*1490*/  UIADD3 UR12, UR7, 0x404, URZ ;  /* 0x00000404070c7890 */ /* 0x000fe2000fffe03f */
[----:B------:R-:W-:Y:S02]  /*14a0*/  WARPGROUP.DEPBAR.LE gsb0, 0x0 ;  /* 0x00008000000079c5 */ /* 0x000fe40000010000 */
[----:B------:R-:W-:-:S06]  /*14b0*/  WARPGROUP.ARRIVE ;  /* 0x00000000000079c5 */ /* 0x000fcc0000000000 */
[----:B------:R-:W-:Y:S01]  /*14c0*/  HGMMA.64x64x16.F32.BF16 R24, gdesc[UR8], R24, gsb0 ;  /* 0x00e00000081879f0 */ /* 0x000fe20008001818 */
        /* <DEDUP_REMOVED lines=9> */
[----:B------:R-:W-:Y:S02]  /*1560*/  WARPGROUP.DEPBAR.LE gsb0, 0x0 ;  /* 0x00008000000079c5 */ /* 0x000fe40000010000 */
[----:B------:R-:W-:-:S06]  /*1570*/  WARPGROUP.ARRIVE ;  /* 0x00000000000079c5 */ /* 0x000fcc0000000000 */
[----:B------:R-:W-:Y:S01]  /*1580*/  HGMMA.64x64x16.F32.BF16 R24, gdesc[UR8], R24, gsb0 ;  /* 0x00e00000081879f0 */ /* 0x000fe20008001818 */
[----:B------:R-:W-:Y:S02]  /*1590*/  UIADD3 UR8, UR7, 0x6, URZ ;  /* 0x0000000607087890 */ /* 0x000fe4000fffe03f */
[----:B------:R-:W-:Y:S01]  /*15a0*/  UIADD3 UR10, UR6, 0x6, URZ ;  /* 0x00000006060a7890 */ /* 0x000fe2000fffe03f */
[----:B------:R-:W-:Y:S01]  /*15b0*/  UMOV UR9, 0x40000040 ;  /* 0x4000004000097882 */ /* 0x000fe20000000000 */
[----:B------:R-:W-:Y:S01]  /*15c0*/  UMOV UR11, 0x40000040 ;  /* 0x40000040000b7882 */ /* 0x000fe20000000000 */
[----:B------:R-:W-:Y:S01]  /*15d0*/  UIADD3 UR7, UR7, 0x406, URZ ;  /* 0x0000040607077890 */ /* 0x000fe2000fffe03f */
[----:B------:R-:W-:Y:S02]  /*15e0*/  WARPGROUP.DEPBAR.LE gsb0, 0x0 ;  /* 0x00008000000079c5 */ /* 0x000fe40000010000 */
[----:B------:R-:W-:-:S06]  /*15f0*/  WARPGROUP.ARRIVE ;  /* 0x00000000000079c5 */ /* 0x000fcc0000000000 */
[----:B------:R-:W-:Y:S01]  /*1600*/  HGMMA.64x64x16.F32.BF16 R56, gdesc[UR8], R56, gsb0 ;  /* 0x00e00000083879f0 */ /* 0x000fe20008001838 */
[----:B------:R-:W-:Y:S01]  /*1610*/  UMOV UR8, UR7 ;  /* 0x0000000700087c82 */ /* 0x000fe20008000000 */
[----:B------:R-:W-:Y:S01]  /*1620*/  UMOV UR9, 0x40000040 ;  /* 0x4000004000097882 */ /* 0x000fe20000000000 */
[----:B------:R-:W-:Y:S02]  /*1630*/  WARPGROUP.DEPBAR.LE gsb0, 0x0 ;  /* 0x00008000000079c5 */ /* 0x000fe40000010000 */
[----:B------:R-:W-:-:S06]  /*1640*/  WARPGROUP.ARRIVE ;  /* 0x00000000000079c5 */ /* 0x000fcc0000000000 */
[----:B------:R-:W-:Y:S03]  /*1650*/  HGMMA.64x64x16.F32.BF16 R24, gdesc[UR8], R24, gsb0 ;  /* 0x00e00000081879f0 */ /* 0x000fe60008001818 */
[----:B------:R-:W-:Y:S02]  /*1660*/  WARPGROUP.DEPBAR.LE gsb0, 0x0 ;  /* 0x00008000000079c5 */ /* 0x000fe40000010000 */
[----:B------:R-:W-:Y:S05]  /*1670*/  @!P1 BRA `(.L_x_18) ;  /* 0x0000000400789947 */ /* 0x000fea0003800000 */
[----:B------:R-:W-:-:S04]  /*1680*/  UIADD3 UR6, UR39, 0x1, URZ ;  /* 0x0000000127067890 */ /* 0x000fc8000fffe03f */
[----:B------:R-:W-:-:S04]  /*1690*/  UISETP.NE.AND UP0, UPT, UR6, 0x6, UPT ;  /* 0x000000060600788c */ /* 0x000fc8000bf05270 */
[----:B------:R-:W-:Y:S02]  /*16a0*/  USEL UR7, URZ, 0x1, UP0 ;  /* 0x000000013f077887 */ /* 0x000fe40008000000 */
[----:B------:R-:W-:Y:S02]  /*16b0*/  USEL UR6, UR6, URZ, UP0 ;  /* 0x0000003f06067287 */ /* 0x000fe40008000000 */
[----:B------:R-:W-:-:S06]  /*16c0*/  ULOP3.LUT UR7, UR38, UR7, URZ, 0x3c, !UPT ;  /* 0x0000000726077292 */ /* 0x000fcc000f8e3c3f */
[----:B01----:R-:W-:Y:S01]  /*16d0*/  IMAD.U32 R5, RZ, RZ, UR7 ;  /* 0x00000007ff057e24 */ /* 0x003fe2000f8e00ff */
[----:B------:R-:W-:-:S06]  /*16e0*/  UMOV UR7, UR39 ;  /* 0x0000002700077c82 */ /* 0x000fcc0008000000 */
.L_x_25:
[----:B01----:R-:W-:Y:S05]  /*16f0*/  @!P0 BRA `(.L_x_19) ;  /* 0x0000000000048947 */ /* 0x003fea0003800000 */
[----:B------:R-:W-:Y:S01]  /*1700*/  BPT.TRAP 0x1 ;  /* 0x000000040000795c */ /* 0x000fe20000300000 */
.L_x_19:
[----:B------:R-:W0:Y:S01]  /*1710*/  S2UR UR9, SR_CgaCtaId ;  /* 0x00000000000979c3 */ /* 0x000e220000008800 */
[----:B------:R-:W-:Y:S01]  /*1720*/  UMOV UR8, 0x400 ;  /* 0x0000040000087882 */ /* 0x000fe20000000000 */
[----:B------:R-:W-:Y:S01]  /*1730*/  SHF.L.U32 R3, R5, 0x1f, RZ ;  /* 0x0000001f05037819 */ /* 0x000fe200000006ff */
[----:B0-----:R-:W-:-:S04]  /*1740*/  ULEA UR15, UR9, UR8, 0x18 ;  /* 0x00000008090f7291 */ /* 0x001fc8000f8ec03f */
[----:B------:R-:W-:-:S09]  /*1750*/  ULEA UR8, UR6, UR15, 0x3 ;  /* 0x0000000f06087291 */ /* 0x000fd2000f8e183f */
[----:B------:R0:W1:Y:S01]  /*1760*/  SYNCS.PHASECHK.TRANS64.TRYWAIT P1, [UR8], R3 ;  /* 0x00000003ff0075a7 */ /* 0x0000620008020148 */
[----:B------:R-:W-:Y:S05]  /*1770*/  @!P0 BRA `(.L_x_20) ;  /* 0x0000000000048947 */ /* 0x000fea0003800000 */
[----:B------:R-:W-:Y:S01]  /*1780*/  BPT.TRAP 0x1 ;  /* 0x000000040000795c */ /* 0x000fe20000300000 */
.L_x_20:
[----:B-1----:R-:W-:Y:S05]  /*1790*/  @P1 BRA `(.L_x_21) ;  /* 0x0000000000081947 */ /* 0x002fea0003800000 */
[----:B------:R-:W1:Y:S02]  /*17a0*/  SYNCS.PHASECHK.TRANS64.TRYWAIT P1, [UR8], R3 ;  /* 0x00000003ff0075a7 */ /* 0x000e640008020148 */
[----:B-1----:R-:W-:Y:S05]  /*17b0*/  @!P1 BRA `(.L_x_22) ;  /* 0x0000007400349947 */ /* 0x002fea0003800000 */
.L_x_21:
[----:B------:R-:W-:Y:S01]  /*17c0*/  ULEA UR12, UR6, UR5, 0x9 ;  /* 0x00000005060c7291 */ /* 0x000fe2000f8e483f */
[----:B------:R-:W-:Y:S01]  /*17d0*/  WARPGROUP.ARRIVE ;  /* 0x00000000000079c5 */ /* 0x000fe20000000000 */
[----:B------:R-:W-:Y:S01]  /*17e0*/  ULEA UR13, UR6, UR4, 0xb ;  /* 0x00000004060d7291 */ /* 0x000fe2000f8e583f */
[----:B------:R-:W-:Y:S01]  /*17f0*/  UMOV UR11, 0x40000040 ;  /* 0x40000040000b7882 */ /* 0x000fe20000000000 */
[----:B------:R-:W-:Y:S02]  /*1800*/  UMOV UR9, 0x40000040 ;  /* 0x4000004000097882 */ /* 0x000fe40000000000 */
[----:B------:R-:W-:Y:S01]  /*1810*/  UIADD3 UR14, UR13, 0x400, URZ ;  /* 0x000004000d0e7890 */ /* 0x000fe2000fffe03f */
[----:B------:R-:W-:Y:S02]  /*1820*/  UMOV UR10, UR12 ;  /* 0x0000000c000a7c82 */ /* 0x000fe40008000000 */
[----:B------:R-:W-:Y:S02]  /*1830*/  UMOV UR8, UR13 ;  /* 0x0000000d00087c82 */ /* 0x000fe40008000000 */
[----:B------:R-:W-:Y:S01]  /*1840*/  HGMMA.64x64x16.F32.BF16 R56, gdesc[UR8], R56, gsb0 ;  /* 0x00e00000083879f0 */ /* 0x000fe20008001838 */
[----:B------:R-:W-:Y:S01]  /*1850*/  UMOV UR9, 0x40000040 ;  /* 0x4000004000097882 */ /* 0x000fe20000000000 */
[----:B------:R-:W-:Y:S01]  /*1860*/  UMOV UR8, UR14 ;  /* 0x0000000e00087c82 */ /* 0x000fe20008000000 */
[----:B------:R-:W-:Y:S01]  /*1870*/  UIADD3 UR14, UR13, 0x402, URZ ;  /* 0x000004020d0e7890 */ /* 0x000fe2000fffe03f */
[----:B------:R-:W-:-:S02]  /*1880*/  WARPGROUP.DEPBAR.LE gsb0, 0x0 ;  /* 0x00008000000079c5 */ /* 0x000fc40000010000 */
        /* <DEDUP_REMOVED lines=42> */
[----:B------:R-:W-:Y:S01]  /*1b30*/  BPT.TRAP 0x1 ;  /* 0x000000040000795c */ /* 0x000fe20000300000 */
.L_x_23:
[----:B------:R-:W-:Y:S01]  /*1b40*/  ULEA UR8, UR7, UR15, 0x3 ;  /* 0x0000000f07087291 */ /* 0x000fe2000f8e183f */
[----:B------:R-:W-:-:S03]  /*1b50*/  ISETP.GT.U32.AND P1, PT, R19, 0x1, PT ;  /* 0x000000011300780c */ /* 0x000fc60003f24070 */
[----:B------:R-:W-:-:S04]  /*1b60*/  UIADD3 UR8, UR8, 0x30, URZ ;  /* 0x0000003008087890 */ /* 0x000fc8000fffe03f */
[----:B------:R-:W-:-:S09]  /*1b70*/  UPRMT UR8, URZ, 0x654, UR8 ;  /* 0x000006543f087896 */ /* 0x000fd20008000008 */
[----:B------:R-:W-:Y:S01]  /*1b80*/  SYNCS.ARRIVE.TRANS64.RED.A1T0 RZ, [UR8], RZ ;  /* 0x000000ffffff79a7 */ /* 0x000fe20008100408 */
[----:B------:R-:W-:Y:S05]  /*1b90*/  @P1 BRA `(.L_x_24) ;  /* 0x0000000000041947 */ /* 0x000fea0003800000 */
[----:B------:R-:W-:Y:S01]  /*1ba0*/  BPT.TRAP 0x1 ;  /* 0x000000040000795c */ /* 0x000fe20000300000 */
.L_x_24:
[----:B------:R-:W-:Y:S01]  /*1bb0*/  UIADD3 UR6, UR6, 0x1, URZ ;  /* 0x0000000106067890 */ /* 0x000fe2000fffe03f */
[C---:B------:R-:W-:Y:S01]  /*1bc0*/  ISETP.GT.AND P1, PT, R0.reuse, 0x1, PT ;  /* 0x000000010000780c */ /* 0x040fe20003f24270 */
[----:B------:R-:W-:Y:S01]  /*1bd0*/  UIADD3 UR7, UR7, 0x1, URZ ;  /* 0x0000000107077890 */ /* 0x000fe2000fffe03f */
[----:B------:R-:W-:Y:S01]  /*1be0*/  VIADD R0, R0, 0xffffffff ;  /* 0xffffffff00007836 */ /* 0x000fe20000000000 */
[----:B------:R-:W-:Y:S02]  /*1bf0*/  UISETP.NE.AND UP0, UPT, UR6, 0x6, UPT ;  /* 0x000000060600788c */ /* 0x000fe4000bf05270 */
[----:B------:R-:W-:Y:S02]  /*1c00*/  UISETP.NE.AND UP1, UPT, UR7, 0x6, UPT ;  /* 0x000000060700788c */ /* 0x000fe4000bf25270 */
[----:B------:R-:W-:Y:S02]  /*1c10*/  USEL UR8, URZ, 0x1, UP0 ;  /* 0x000000013f087887 */ /* 0x000fe40008000000 */
[----:B------:R-:W-:-:S02]  /*1c20*/  USEL UR6, UR6, URZ, UP0 ;  /* 0x0000003f06067287 */ /* 0x000fc40008000000 */
[----:B------:R-:W-:Y:S02]  /*1c30*/  USEL UR7, UR7, URZ, UP1 ;  /* 0x0000003f07077287 */ /* 0x000fe40008800000 */
[----:B------:R-:W-:Y:S01]  /*1c40*/  LOP3.LUT R5, R5, UR8, RZ, 0x3c, !PT ;  /* 0x0000000805057c12 */ /* 0x000fe2000f8e3cff */
[----:B------:R-:W-:Y:S09]  /*1c50*/  @P1 BRA `(.L_x_25) ;  /* 0xfffffff800a41947 */ /* 0x000ff2000383ffff */
.L_x_18:
[----:B------:R-:W2:Y:S02]  /*1c60*/  LDC R0, c[0x0][0x28c] ;  /* 0x0000a300ff007b82 */ /* 0x000ea40000000800 */
[----:B--2---:R-:W-:-:S13]  /*1c70*/  ISETP.GE.AND P1, PT, R0, 0x1, PT ;  /* 0x000000010000780c */ /* 0x004fda0003f26270 */
[----:B------:R-:W-:Y:S05]  /*1c80*/  @!P1 BRA `(.L_x_26) ;  /* 0x0000000000489947 */ /* 0x000fea0003800000 */
[----:B------:R-:W-:Y:S05]  /*1c90*/  @!P0 BRA `(.L_x_27) ;  /* 0x0000000000048947 */ /* 0x000fea0003800000 */
[----:B------:R-:W-:Y:S01]  /*1ca0*/  BPT.TRAP 0x1 ;  /* 0x000000040000795c */ /* 0x000fe20000300000 */
.L_x_27:
[----:B------:R-:W2:Y:S01]  /*1cb0*/  S2UR UR7, SR_CgaCtaId ;  /* 0x00000000000779c3 */ /* 0x000ea20000008800 */
[----:B------:R-:W-:Y:S01]  /*1cc0*/  UISETP.LT.AND UP0, UPT, UR40, 0x1, UPT ;  /* 0x000000012800788c */ /* 0x000fe2000bf01270 */
[----:B------:R-:W-:-:S03]  /*1cd0*/  ISETP.GT.U32.AND P0, PT, R19, 0x1, PT ;  /* 0x000000011300780c */ /* 0x000fc60003f04070 */
[----:B------:R-:W-:-:S04]  /*1ce0*/  USEL UR6, UR40, 0x1, UP0 ;  /* 0x0000000128067887 */ /* 0x000fc80008000000 */
[----:B------:R-:W-:-:S04]  /*1cf0*/  UIADD3 UR6, UR39, UR40, -UR6 ;  /* 0x0000002827067290 */ /* 0x000fc8000fffe806 */
[----:B------:R-:W-:-:S04]  /*1d00*/  UIMAD.WIDE.U32 UR4, UR6, -0x55555555, URZ ;  /* 0xaaaaaaab060478a5 */ /* 0x000fc8000f8e003f */
[----:B------:R-:W-:-:S03]  /*1d10*/  USHF.R.U32.HI UR4, URZ, 0x2, UR5 ;  /* 0x000000023f047899 */ /* 0x000fc60008011605 */
[----:B------:R-:W-:Y:S01]  /*1d20*/  UMOV UR5, 0x400 ;  /* 0x0000040000057882 */ /* 0x000fe20000000000 */
[----:B------:R-:W-:Y:S02]  /*1d30*/  UIMAD UR6, UR4, -0x6, UR6 ;  /* 0xfffffffa040678a4 */ /* 0x000fe4000f8e0206 */
[----:B--2---:R-:W-:-:S04]  /*1d40*/  ULEA UR5, UR7, UR5, 0x18 ;  /* 0x0000000507057291 */ /* 0x004fc8000f8ec03f */
[----:B------:R-:W-:-:S04]  /*1d50*/  ULEA UR6, UR6, UR5, 0x3 ;  /* 0x0000000506067291 */ /* 0x000fc8000f8e183f */
[----:B------:R-:W-:-:S04]  /*1d60*/  UIADD3 UR6, UR6, 0x30, URZ ;  /* 0x0000003006067890 */ /* 0x000fc8000fffe03f */
[----:B------:R-:W-:-:S09]  /*1d70*/  UPRMT UR6, URZ, 0x654, UR6 ;  /* 0x000006543f067896 */ /* 0x000fd20008000006 */
[----:B------:R-:W-:Y:S01]  /*1d80*/  SYNCS.ARRIVE.TRANS64.RED.A1T0 RZ, [UR6], RZ ;  /* 0x000000ffffff79a7 */ /* 0x000fe20008100406 */
[----:B------:R-:W-:Y:S05]  /*1d90*/  @P0 BRA `(.L_x_26) ;  /* 0x0000000000040947 */ /* 0x000fea0003800000 */
[----:B------:R-:W-:Y:S01]  /*1da0*/  BPT.TRAP 0x1 ;  /* 0x000000040000795c */ /* 0x000fe20000300000 */
.L_x_26:
[----:B------:R-:W2:Y:S01]  /*1db0*/  LDC R6, c[0x0][0x288] ;  /* 0x0000a200ff067b82 */ /* 0x000ea20000000800 */
[----:B01----:R-:W-:Y:S01]  /*1dc0*/  LOP3.LUT R5, R18, 0x3, RZ, 0xc0, !PT ;  /* 0x0000000312057812 */ /* 0x003fe200078ec0ff */
[----:B------:R-:W-:Y:S01]  /*1dd0*/  IMAD.SHL.U32 R11, R90, 0x40, RZ ;  /* 0x000000405a0b7824 */ /* 0x000fe200078e00ff */
[----:B------:R-:W-:Y:S01]  /*1de0*/  SHF.R.U32.HI R3, RZ, 0x2, R18 ;  /* 0x00000002ff037819 */ /* 0x000fe20000011612 */
[----:B------:R-:W-:Y:S01]  /*1df0*/  UIADD3 UR39, UR40, UR39, URZ ;  /* 0x0000002728277290 */ /* 0x000fe2000fffe03f */
[----:B------:R-:W-:Y:S01]  /*1e00*/  LOP3.LUT R4, R18, 0x60, RZ, 0xc0, !PT ;  /* 0x0000006012047812 */ /* 0x000fe200078ec0ff */
[----:B------:R-:W-:Y:S01]  /*1e10*/  ULDC UR7, c[0x0][0x284] ;  /* 0x0000a10000077ab9 */ /* 0x000fe20000000800 */
[----:B------:R-:W-:Y:S01]  /*1e20*/  LOP3.LUT R0, R22, 0x1, RZ, 0xc0, !PT ;  /* 0x0000000116007812 */ /* 0x000fe200078ec0ff */
[----:B------:R-:W-:Y:S01]  /*1e30*/  UISETP.GT.U32.AND UP0, UPT, UR39, 0x5, UPT ;  /* 0x000000052700788c */ /* 0x000fe2000bf04070 */
[----:B------:R-:W-:Y:S01]  /*1e40*/  LOP3.LUT R3, R3, 0x7, RZ, 0xc0, !PT ;  /* 0x0000000703037812 */ /* 0x000fe200078ec0ff */
[----:B------:R-:W-:Y:S01]  /*1e50*/  UISETP.GE.U32.AND UP1, UPT, UR40, 0x6, UPT ;  /* 0x000000062800788c */ /* 0x000fe2000bf26070 */
[----:B------:R-:W-:Y:S01]  /*1e60*/  SHF.R.U32.HI R4, RZ, 0x1, R4 ;  /* 0x00000001ff047819 */ /* 0x000fe20000011604 */
[----:B------:R-:W-:Y:S01]  /*1e70*/  IMAD.SHL.U32 R8, R0, 0x40, RZ ;  /* 0x0000004000087824 */ /* 0x000fe200078e00ff */
[----:B------:R-:W-:Y:S01]  /*1e80*/  UISETP.LT.U32.AND UP0, UPT, UR40, 0x6, UP0 ;  /* 0x000000062800788c */ /* 0x000fe20008701070 */
[----:B------:R-:W-:Y:S01]  /*1e90*/  SHF.R.S32.HI R21, RZ, 0x1f, R23 ;  /* 0x0000001fff157819 */ /* 0x000fe20000011417 */
[----:B------:R-:W-:Y:S01]  /*1ea0*/  ULDC.64 UR8, c[0x0][0x5d0] ;  /* 0x0001740000087ab9 */ /* 0x000fe20000000a00 */
[--C-:B------:R-:W-:Y:S01]  /*1eb0*/  IADD3 R7, RZ, -R4, -R3.reuse ;  /* 0x80000004ff077210 */ /* 0x100fe20007ffe803 */
[----:B------:R-:W-:Y:S01]  /*1ec0*/  UIMAD.WIDE.U32 UR4, UR39, -0x55555555, URZ ;  /* 0xaaaaaaab270478a5 */ /* 0x000fe2000f8e003f */
[----:B------:R-:W-:Y:S01]  /*1ed0*/  LOP3.LUT R3, R8, 0x40, R3, 0xe2, !PT ;  /* 0x0000004008037812 */ /* 0x000fe200078ee203 */
[----:B------:R-:W-:Y:S01]  /*1ee0*/  USEL UR6, URZ, 0x1, !UP0 ;  /* 0x000000013f067887 */ /* 0x000fe2000c000000 */
[----:B------:R-:W-:Y:S01]  /*1ef0*/  IMAD R8, R21, UR8, RZ ;  /* 0x0000000815087c24 */ /* 0x000fe2000f8e02ff */
[----:B------:R-:W-:Y:S01]  /*1f00*/  USHF.R.U32.HI UR4, URZ, 0x2, UR5 ;  /* 0x000000023f047899 */ /* 0x000fe20008011605 */
[----:B------:R-:W-:Y:S01]  /*1f10*/  IMAD R0, R0, -0x40, R7 ;  /* 0xffffffc000007824 */ /* 0x000fe200078e0207 */
[----:B------:R-:W-:Y:S01]  /*1f20*/  ULOP3.LUT UR38, UR38, UR6, URZ, 0x3c, !UPT ;  /* 0x0000000626267292 */ /* 0x000fe2000f8e3c3f */
[----:B--2---:R-:W-:Y:S01]  /*1f30*/  IMAD R10, R5, -0x2, R6 ;  /* 0xfffffffe050a7824 */ /* 0x004fe200078e0206 */
[----:B------:R-:W-:Y:S01]  /*1f40*/  ISETP.GE.AND P0, PT, R11, R6, PT ;  /* 0x000000060b00720c */ /* 0x000fe20003f06270 */
[----:B------:R-:W-:Y:S01]  /*1f50*/  IMAD.SHL.U32 R5, R94, 0x100, RZ ;  /* 0x000001005e057824 */ /* 0x000fe200078e00ff */
[----:B------:R-:W-:Y:S01]  /*1f60*/  UIMAD UR39, UR4, -0x6, UR39 ;  /* 0xfffffffa042778a4 */ /* 0x000fe2000f8e0227 */
[----:B------:R-:W-:Y:S01]  /*1f70*/  IMAD.SHL.U32 R6, R18, 0x2, RZ ;  /* 0x0000000212067824 */ /* 0x000fe200078e00ff */
[----:B------:R-:W-:Y:S01]  /*1f80*/  @UP1 ULOP3.LUT UR38, UR38, 0x1, UR4, 0x78, !UPT ;  /* 0x0000000126261892 */ /* 0x000fe2000f8e7804 */
[----:B------:R-:W-:Y:S01]  /*1f90*/  IMAD.WIDE R94, R94, 0x100, RZ ;  /* 0x000001005e5e7825 */ /* 0x000fe200078e02ff */
[----:B------:R-:W-:-:S02]  /*1fa0*/  ISETP.GE.OR P0, PT, R5, UR7, P0 ;  /* 0x0000000705007c0c */ /* 0x000fc40008706670 */
[----:B------:R-:W-:Y:S01]  /*1fb0*/  LOP3.LUT R6, R11, 0x6, R6, 0xf8, !PT ;  /* 0x000000060b067812 */ /* 0x000fe200078ef806 */
[----:B------:R-:W-:Y:S01]  /*1fc0*/  IMAD R13, R23, UR9, R8 ;  /* 0x00000009170d7c24 */ /* 0x000fe2000f8e0208 */
[----:B------:R-:W-:Y:S01]  /*1fd0*/  LOP3.LUT R113, R94, R3, R4, 0xfe, !PT ;  /* 0x000000035e717212 */ /* 0x000fe200078efe04 */
[----:B------:R-:W-:Y:S01]  /*1fe0*/  IMAD.IADD R4, R10, 0x1, -R11 ;  /* 0x000000010a047824 */ /* 0x000fe200078e0a0b */
[----:B------:R-:W-:Y:S02]  /*1ff0*/  SHF.R.S32.HI R7, RZ, 0x1f, R6 ;  /* 0x0000001fff077819 */ /* 0x000fe40000011406 */
[----:B------:R-:W-:Y:S01]  /*2000*/  IADD3 R3, -R5, UR7, R0 ;  /* 0x0000000705037c10 */ /* 0x000fe2000fffe100 */
[----:B------:R-:W-:Y:S02]  /*2010*/  IMAD.MOV.U32 R0, RZ, RZ, -0x1 ;  /* 0xffffffffff007424 */ /* 0x000fe400078e00ff */
[----:B------:R-:W-:-:S04]  /*2020*/  IMAD.WIDE.U32 R8, R23, UR8, R6 ;  /* 0x0000000817087c25 */ /* 0x000fc8000f8e0006 */
[----:B------:R-:W-:Y:S01]  /*2030*/  IMAD.IADD R9, R9, 0x1, R13 ;  /* 0x0000000109097824 */ /* 0x000fe200078e020d */
[----:B------:R-:W-:Y:S06]  /*2040*/  @P0 BRA `(.L_x_28) ;  /* 0x0000004c007c0947 */ /* 0x000fec0003800000 */
[----:B------:R-:W0:Y:S01]  /*2050*/  LDC.64 R12, c[0x0][0x5c8] ;  /* 0x00017200ff0c7b82 */ /* 0x000e220000000a00 */
[----:B-----5:R-:W-:Y:S01]  /*2060*/  FSETP.NEU.AND P1, PT, R89, RZ, PT ;  /* 0x000000ff5900720b */ /* 0x020fe20003f2d000 */
[----:B------:R-:W-:Y:S01]  /*2070*/  BSSY B0, `(.L_x_28) ;  /* 0x00004dc000007945 */ /* 0x000fe20003800000 */
[----:B------:R-:W-:-:S04]  /*2080*/  ISETP.GT.AND P6, PT, R4, RZ, PT ;  /* 0x000000ff0400720c */ /* 0x000fc80003fc4270 */
[----:B------:R-:W-:Y:S01]  /*2090*/  ISETP.GT.AND P0, PT, R3, RZ, P6 ;  /* 0x000000ff0300720c */ /* 0x000fe20003704270 */
[-C--:B0-----:R-:W-:Y:S02]  /*20a0*/  IMAD R10, R95, R12.reuse, RZ ;  /* 0x0000000c5f0a7224 */ /* 0x081fe400078e02ff */
[----:B------:R-:W-:-:S04]  /*20b0*/  IMAD.WIDE.U32 R104, R113, R12, R8 ;  /* 0x0000000c71687225 */ /* 0x000fc800078e0008 */
[----:B------:R-:W-:-:S04]  /*20c0*/  IMAD R5, R113, R13, R10 ;  /* 0x0000000d71057224 */ /* 0x000fc800078e020a */
[----:B------:R-:W-:Y:S01]  /*20d0*/  IMAD.IADD R93, R105, 0x1, R5 ;  /* 0x00000001695d7824 */ /* 0x000fe200078e0205 */
[----:B------:R-:W-:Y:S06]  /*20e0*/  @!P1 BRA `(.L_x_29) ;  /* 0x0000003400789947 */ /* 0x000fec0003800000 */
[----:B------:R-:W0:Y:S01]  /*20f0*/  LDC.64 R14, c[0x0][0x5b8] ;  /* 0x00016e00ff0e7b82 */ /* 0x000e220000000a00 */
[----:B------:R-:W-:-:S07]  /*2100*/  ULDC.64 UR4, c[0x0][0x5c0] ;  /* 0x0001700000047ab9 */ /* 0x000fce0000000a00 */
[----:B------:R-:W1:Y:S08]  /*2110*/  LDC.64 R96, c[0x0][0x5b0] ;  /* 0x00016c00ff607b82 */ /* 0x000e700000000a00 */
[----:B------:R-:W2:Y:S01]  /*2120*/  LDC.64 R10, c[0x0][0x5a8] ;  /* 0x00016a00ff0a7b82 */ /* 0x000ea20000000a00 */
[-C--:B0-----:R-:W-:Y:S02]  /*2130*/  IMAD R8, R21, R14.reuse, RZ ;  /* 0x0000000e15087224 */ /* 0x081fe400078e02ff */
[----:B------:R-:W-:-:S04]  /*2140*/  IMAD.WIDE.U32 R20, R23, R14, R6 ;  /* 0x0000000e17147225 */ /* 0x000fc800078e0006 */
[----:B------:R-:W-:Y:S01]  /*2150*/  IMAD R103, R23, R15, R8 ;  /* 0x0000000f17677224 */ /* 0x000fe200078e0208 */
[----:B------:R-:W-:Y:S01]  /*2160*/  MOV R90, R20 ;  /* 0x00000014005a7202 */ /* 0x000fe20000000f00 */
[-C--:B-1----:R-:W-:Y:S02]  /*2170*/  IMAD R8, R95, R96.reuse, RZ ;  /* 0x000000605f087224 */ /* 0x082fe400078e02ff */
[----:B------:R-:W-:Y:S02]  /*2180*/  IMAD.IADD R91, R21, 0x1, R103 ;  /* 0x00000001155b7824 */ /* 0x000fe400078e0267 */
[C---:B------:R-:W-:Y:S02]  /*2190*/  IMAD R109, R113.reuse, R97, R8 ;  /* 0x00000061716d7224 */ /* 0x040fe400078e0208 */
[----:B------:R-:W-:-:S04]  /*21a0*/  IMAD.WIDE.U32 R8, R113, R96, R90 ;  /* 0x0000006071087225 */ /* 0x000fc800078e005a */
[----:B------:R-:W-:Y:S01]  /*21b0*/  IMAD.IADD R5, R9, 0x1, R109 ;  /* 0x0000000109057824 */ /* 0x000fe200078e026d */
[----:B--2---:R-:W-:-:S04]  /*21c0*/  LEA R98, P1, R8, R10, 0x1 ;  /* 0x0000000a08627211 */ /* 0x004fc800078208ff */
[----:B------:R-:W-:-:S05]  /*21d0*/  LEA.HI.X R99, R8, R11, R5, 0x1, P1 ;  /* 0x0000000b08637211 */ /* 0x000fca00008f0c05 */
[----:B------:R-:W2:Y:S01]  /*21e0*/  @P0 LDG.E.LTC128B.U16 R5, desc[UR36][R98.64] ;  /* 0x0000002462050981 */ /* 0x000ea2000c1e1520 */
[----:B------:R-:W-:Y:S01]  /*21f0*/  ISETP.GT.AND P4, PT, R4, 0x1, PT ;  /* 0x000000010400780c */ /* 0x000fe20003f84270 */
[----:B------:R-:W-:Y:S01]  /*2200*/  IMAD.WIDE.U32 R8, R113, R96, R6 ;  /* 0x0000006071087225 */ /* 0x000fe200078e0006 */
[----:B------:R-:W-:Y:S02]  /*2210*/  BSSY B1, `(.L_x_30) ;  /* 0x0000013000017945 */ /* 0x000fe40003800000 */
[----:B------:R-:W-:Y:S01]  /*2220*/  P2R R107, PR, RZ, 0x10 ;  /* 0x00000010ff6b7803 */ /* 0x000fe20000000000 */
[----:B------:R-:W-:Y:S02]  /*2230*/  IMAD.IADD R9, R109, 0x1, R9 ;  /* 0x000000016d097824 */ /* 0x000fe400078e0209 */
[----:B------:R-:W-:-:S04]  /*2240*/  IMAD.WIDE.U32 R100, R23, R14, R8 ;  /* 0x0000000e17647225 */ /* 0x000fc800078e0008 */
[----:B------:R-:W-:Y:S01]  /*2250*/  IMAD.IADD R9, R103, 0x1, R101 ;  /* 0x0000000167097824 */ /* 0x000fe200078e0265 */
[----:B------:R-:W-:Y:S02]  /*2260*/  LEA R8, P2, R100, R10, 0x1 ;  /* 0x0000000a64087211 */ /* 0x000fe400078408ff */
[----:B------:R-:W-:Y:S02]  /*2270*/  SHF.L.U64.HI R101, R96, 0x3, R97 ;  /* 0x0000000360657819 */ /* 0x000fe40000010261 */
[----:B------:R-:W-:Y:S01]  /*2280*/  LEA.HI.X R9, R100, R11, R9, 0x1, P2 ;  /* 0x0000000b64097211 */ /* 0x000fe200010f0c09 */
[----:B------:R-:W-:Y:S02]  /*2290*/  IMAD.SHL.U32 R100, R96, 0x8, RZ ;  /* 0x0000000860647824 */ /* 0x000fe400078e00ff */
[----:B--2---:R-:W-:-:S04]  /*22a0*/  IMAD.U32 R92, R5, 0x10000, RZ ;  /* 0x00010000055c7824 */ /* 0x004fc800078e00ff */
[----:B------:R-:W-:Y:S01]  /*22b0*/  FMUL R15, R92, R89 ;  /* 0x000000595c0f7220 */ /* 0x000fe20000400000 */
[----:B------:R-:W-:-:S03]  /*22c0*/  LEA R92, P1, R104, UR4, 0x1 ;  /* 0x00000004685c7c11 */ /* 0x000fc6000f8208ff */
[----:B------:R-:W-:Y:S01]  /*22d0*/  FFMA R15, R56, R88, R15 ;  /* 0x00000058380f7223 */ /* 0x000fe2000000000f */
[----:B------:R-:W-:Y:S02]  /*22e0*/  LEA.HI.X R93, R104, UR5, R93, 0x1, P1 ;  /* 0x00000005685d7c11 */ /* 0x000fe400088f0c5d */
[----:B------:R-:W-:Y:S02]  /*22f0*/  ISETP.GT.AND P1, PT, R3, RZ, P4 ;  /* 0x000000ff0300720c */ /* 0x000fe40002724270 */
[----:B------:R-:W-:-:S05]  /*2300*/  F2FP.BF16.F32.PACK_AB R15, RZ, R15 ;  /* 0x0000000fff0f723e */ /* 0x000fca00000010ff */
[----:B------:R0:W-:Y:S06]  /*2310*/  @P0 STG.E.U16 desc[UR36][R92.64], R15 ;  /* 0x0000000f5c000986 */ /* 0x0001ec000c101524 */
[----:B------:R-:W-:Y:S05]  /*2320*/  @!P1 BRA `(.L_x_31) ;  /* 0x0000000000049947 */ /* 0x000fea0003800000 */
[----:B------:R1:W5:Y:S02]  /*2330*/  LDG.E.LTC128B.U16 R5, desc[UR36][R8.64+0x2] ;  /* 0x0000022408057981 */ /* 0x000364000c1e1520 */
.L_x_31:
[----:B------:R-:W-:Y:S05]  /*2340*/  BSYNC B1 ;  /* 0x0000000000017941 */ /* 0x000fea0003800000 */
.L_x_30:
[----:B------:R-:W-:Y:S01]  /*2350*/  IMAD.WIDE.U32 R104, R113, R96, R100 ;  /* 0x0000006071687225 */ /* 0x000fe200078e0064 */
[----:B------:R-:W-:-:S03]  /*2360*/  ISETP.GT.AND P0, PT, R3, 0x8, P6 ;  /* 0x000000080300780c */ /* 0x000fc60003704270 */
[----:B-----5:R-:W-:Y:S01]  /*2370*/  IMAD.U32 R56, R5, 0x10000, RZ ;  /* 0x0001000005387824 */ /* 0x020fe200078e00ff */
[----:B0-----:R-:W-:Y:S01]  /*2380*/  IADD3 R15, P2, R20, R104, RZ ;  /* 0x00000068140f7210 */ /* 0x001fe20007f5e0ff */
[----:B------:R-:W-:Y:S02]  /*2390*/  IMAD.IADD R109, R109, 0x1, R105 ;  /* 0x000000016d6d7824 */ /* 0x000fe400078e0269 */
[----:B------:R-:W-:Y:S02]  /*23a0*/  FMUL R56, R56, R89 ;  /* 0x0000005938387220 */ /* 0x000fe40000400000 */
[----:B------:R-:W-:Y:S02]  /*23b0*/  IMAD.X R98, R109, 0x1, R91, P2 ;  /* 0x000000016d627824 */ /* 0x000fe400010e065b */
[----:B------:R-:W-:Y:S01]  /*23c0*/  FFMA R57, R57, R88, R56 ;  /* 0x0000005839397223 */ /* 0x000fe20000000038 */
[----:B------:R-:W-:-:S04]  /*23d0*/  LEA R56, P2, R15, R10, 0x1 ;  /* 0x0000000a0f387211 */ /* 0x000fc800078408ff */
[----:B------:R-:W-:Y:S02]  /*23e0*/  F2FP.BF16.F32.PACK_AB R99, RZ, R57 ;  /* 0x00000039ff63723e */ /* 0x000fe400000010ff */
[----:B------:R-:W-:Y:S02]  /*23f0*/  LEA.HI.X R57, R15, R11, R98, 0x1, P2 ;  /* 0x0000000b0f397211 */ /* 0x000fe400010f0c62 */
[----:B------:R-:W-:Y:S01]  /*2400*/  PRMT R15, R5, 0x7610, R15 ;  /* 0x00007610050f7816 */ /* 0x000fe2000000000f */
[----:B------:R0:W-:Y:S05]  /*2410*/  @P1 STG.E.U16 desc[UR36][R92.64+0x2], R99 ;  /* 0x000002635c001986 */ /* 0x0001ea000c101524 */
[----:B------:R2:W3:Y:S01]  /*2420*/  @P0 LDG.E.LTC128B.U16 R15, desc[UR36][R56.64] ;  /* 0x00000024380f0981 */ /* 0x0004e2000c1e1520 */
[----:B------:R-:W-:Y:S01]  /*2430*/  IADD3 R104, P1, R6, R104, RZ ;  /* 0x0000006806687210 */ /* 0x000fe20007f3e0ff */
[----:B------:R-:W-:Y:S01]  /*2440*/  BSSY B1, `(.L_x_32) ;  /* 0x0000012000017945 */ /* 0x000fe20003800000 */
[----:B------:R-:W-:-:S03]  /*2450*/  SHF.L.U64.HI R111, R12, 0x4, R13 ;  /* 0x000000040c6f7819 */ /* 0x000fc6000001020d */
[----:B------:R-:W-:Y:S01]  /*2460*/  IMAD.X R105, R7, 0x1, R109, P1 ;  /* 0x0000000107697824 */ /* 0x000fe200008e066d */
[----:B------:R-:W-:Y:S01]  /*2470*/  ISETP.GT.AND P1, PT, R3, 0x8, P4 ;  /* 0x000000080300780c */ /* 0x000fe20002724270 */
[----:B------:R-:W-:Y:S02]  /*2480*/  IMAD.SHL.U32 R109, R12, 0x10, RZ ;  /* 0x000000100c6d7824 */ /* 0x000fe400078e00ff */
[----:B------:R-:W-:-:S03]  /*2490*/  IMAD.WIDE.U32 R104, R23, R14, R104 ;  /* 0x0000000e17687225 */ /* 0x000fc600078e0068 */
[----:B--2---:R-:W-:Y:S01]  /*24a0*/  LEA R56, P3, R104, R10, 0x1 ;  /* 0x0000000a68387211 */ /* 0x004fe200078608ff */
[----:B---3--:R-:W-:-:S04]  /*24b0*/  IMAD.U32 R98, R15, 0x10000, RZ ;  /* 0x000100000f627824 */ /* 0x008fc800078e00ff */
[----:B------:R-:W-:Y:S01]  /*24c0*/  FMUL R5, R98, R89 ;  /* 0x0000005962057220 */ /* 0x000fe20000400000 */
[----:B------:R-:W-:-:S03]  /*24d0*/  IADD3 R98, P2, R109, R92, RZ ;  /* 0x0000005c6d627210 */ /* 0x000fc60007f5e0ff */
[----:B------:R-:W-:Y:S01]  /*24e0*/  FFMA R5, R58, R88, R5 ;  /* 0x000000583a057223 */ /* 0x000fe20000000005 */
[----:B------:R-:W-:Y:S02]  /*24f0*/  IMAD.IADD R58, R103, 0x1, R105 ;  /* 0x00000001673a7824 */ /* 0x000fe400078e0269 */
[----:B0-----:R-:W-:Y:S02]  /*2500*/  IMAD.X R99, R111, 0x1, R93, P2 ;  /* 0x000000016f637824 */ /* 0x001fe400010e065d */
[----:B------:R-:W-:Y:S02]  /*2510*/  F2FP.BF16.F32.PACK_AB R5, RZ, R5 ;  /* 0x00000005ff05723e */ /* 0x000fe400000010ff */
[----:B------:R-:W-:-:S03]  /*2520*/  LEA.HI.X R57, R104, R11, R58, 0x1, P3 ;  /* 0x0000000b68397211 */ /* 0x000fc600018f0c3a */
[----:B------:R0:W-:Y:S01]  /*2530*/  @P0 STG.E.U16 desc[UR36][R98.64], R5 ;  /* 0x0000000562000986 */ /* 0x0001e2000c101524 */
[----:B------:R-:W-:Y:S05]  /*2540*/  @!P1 BRA `(.L_x_33) ;  /* 0x0000000000049947 */ /* 0x000fea0003800000 */
[----:B------:R2:W5:Y:S02]  /*2550*/  LDG.E.LTC128B.U16 R15, desc[UR36][R56.64+0x2] ;  /* 0x00000224380f7981 */ /* 0x000564000c1e1520 */
.L_x_33:
[----:B------:R-:W-:Y:S05]  /*2560*/  BSYNC B1 ;  /* 0x0000000000017941 */ /* 0x000fea0003800000 */
.L_x_32:
[C---:B-----5:R-:W-:Y:S01]  /*2570*/  IMAD.U32 R58, R15.reuse, 0x10000, RZ ;  /* 0x000100000f3a7824 */ /* 0x060fe200078e00ff */
[----:B------:R-:W-:Y:S01]  /*2580*/  ISETP.GT.AND P4, PT, R4, 0x8, PT ;  /* 0x000000080400780c */ /* 0x000fe20003f84270 */
[----:B------:R-:W-:Y:S01]  /*2590*/  BSSY B1, `(.L_x_34) ;  /* 0x000000d000017945 */ /* 0x000fe20003800000 */
[----:B------:R-:W-:Y:S01]  /*25a0*/  PRMT R104, R15, 0x7610, R104 ;  /* 0x000076100f687816 */ /* 0x000fe20000000068 */
[----:B------:R-:W-:Y:S01]  /*25b0*/  FMUL R58, R58, R89 ;  /* 0x000000593a3a7220 */ /* 0x000fe20000400000 */
[----:B------:R-:W-:Y:S02]  /*25c0*/  ISETP.GT.AND P0, PT, R3, RZ, P4 ;  /* 0x000000ff0300720c */ /* 0x000fe40002704270 */
[----:B------:R-:W-:Y:S01]  /*25d0*/  P2R R108, PR, RZ, 0x10 ;  /* 0x00000010ff6c7803 */ /* 0x000fe20000000000 */
[----:B------:R-:W-:Y:S01]  /*25e0*/  FFMA R58, R59, R88, R58 ;  /* 0x000000583b3a7223 */ /* 0x000fe2000000003a */
[----:B------:R-:W-:-:S04]  /*25f0*/  IMAD.MOV.U32 R59, RZ, RZ, R99 ;  /* 0x000000ffff3b7224 */ /* 0x000fc800078e0063 */
[----:B------:R-:W-:-:S04]  /*2600*/  F2FP.BF16.F32.PACK_AB R58, RZ, R58 ;  /* 0x0000003aff3a723e */ /* 0x000fc800000010ff */
[----:B0-----:R-:W-:Y:S01]  /*2610*/  PRMT R5, R58, 0x7610, R5 ;  /* 0x000076103a057816 */ /* 0x001fe20000000005 */
[----:B------:R-:W-:-:S05]  /*2620*/  IMAD.MOV.U32 R58, RZ, RZ, R98 ;  /* 0x000000ffff3a7224 */ /* 0x000fca00078e0062 */
[----:B------:R0:W-:Y:S01]  /*2630*/  @P1 STG.E.U16 desc[UR36][R58.64+0x2], R5 ;  /* 0x000002053a001986 */ /* 0x0001e2000c101524 */
[----:B------:R-:W-:Y:S05]  /*2640*/  @!P0 BRA `(.L_x_35) ;  /* 0x0000000000048947 */ /* 0x000fea0003800000 */
[----:B------:R3:W5:Y:S02]  /*2650*/  LDG.E.LTC128B.U16 R104, desc[UR36][R8.64+0x10] ;  /* 0x0000102408687981 */ /* 0x000764000c1e1520 */
.L_x_35:
[----:B------:R-:W-:Y:S05]  /*2660*/  BSYNC B1 ;  /* 0x0000000000017941 */ /* 0x000fea0003800000 */
.L_x_34:
[----:B-----5:R-:W-:Y:S01]  /*2670*/  IMAD.U32 R106, R104, 0x10000, RZ ;  /* 0x00010000686a7824 */ /* 0x020fe200078e00ff */
[C---:B------:R-:W-:Y:S01]  /*2680*/  SHF.L.U64.HI R15, R12.reuse, 0x8, R13 ;  /* 0x000000080c0f7819 */ /* 0x040fe2000001020d */
[----:B0-----:R-:W-:Y:S01]  /*2690*/  IMAD.SHL.U32 R5, R12, 0x100, RZ ;  /* 0x000001000c057824 */ /* 0x001fe200078e00ff */
[----:B------:R-:W-:Y:S01]  /*26a0*/  ISETP.GT.AND P3, PT, R4, 0x9, PT ;  /* 0x000000090400780c */ /* 0x000fe20003f64270 */
[----:B------:R-:W-:Y:S01]  /*26b0*/  FMUL R105, R106, R89 ;  /* 0x000000596a697220 */ /* 0x000fe20000400000 */
[----:B------:R-:W-:Y:S02]  /*26c0*/  BSSY B1, `(.L_x_36) ;  /* 0x000000a000017945 */ /* 0x000fe40003800000 */
[----:B------:R-:W-:Y:S01]  /*26d0*/  IADD3 R12, P1, P2, R5, R92, R109 ;  /* 0x0000005c050c7210 */ /* 0x000fe20007a3e06d */
[----:B------:R-:W-:-:S03]  /*26e0*/  FFMA R105, R60, R88, R105 ;  /* 0x000000583c697223 */ /* 0x000fc60000000069 */
[----:B------:R-:W-:Y:S02]  /*26f0*/  IADD3.X R13, R15, R93, R111, P1, P2 ;  /* 0x0000005d0f0d7210 */ /* 0x000fe40000fe446f */
[----:B------:R-:W-:Y:S02]  /*2700*/  F2FP.BF16.F32.PACK_AB R60, RZ, R105 ;  /* 0x00000069ff3c723e */ /* 0x000fe400000010ff */
[----:B------:R-:W-:Y:S02]  /*2710*/  ISETP.GT.AND P1, PT, R3, RZ, P3 ;  /* 0x000000ff0300720c */ /* 0x000fe40001f24270 */
[----:B------:R-:W-:Y:S01]  /*2720*/  P2R R105, PR, RZ, 0x8 ;  /* 0x00000008ff697803 */ /* 0x000fe20000000000 */
[----:B------:R0:W-:Y:S10]  /*2730*/  @P0 STG.E.U16 desc[UR36][R92.64+0x10], R60 ;  /* 0x0000103c5c000986 */ /* 0x0001f4000c101524 */
[----:B------:R-:W-:Y:S05]  /*2740*/  @!P1 BRA `(.L_x_37) ;  /* 0x0000000000049947 */ /* 0x000fea0003800000 */
[----:B------:R4:W5:Y:S02]  /*2750*/  LDG.E.LTC128B.U16 R104, desc[UR36][R8.64+0x12] ;  /* 0x0000122408687981 */ /* 0x000964000c1e1520 */
.L_x_37:
[----:B------:R-:W-:Y:S05]  /*2760*/  BSYNC B1 ;  /* 0x0000000000017941 */ /* 0x000fea0003800000 */
.L_x_36:
[----:B0----5:R-:W-:Y:S01]  /*2770*/  IMAD.U32 R60, R104, 0x10000, RZ ;  /* 0x00010000683c7824 */ /* 0x021fe200078e00ff */
[----:B------:R-:W-:Y:S01]  /*2780*/  ISETP.GT.AND P0, PT, R3, 0x8, P4 ;  /* 0x000000080300780c */ /* 0x000fe20002704270 */
[----:B------:R-:W-:Y:S02]  /*2790*/  BSSY B1, `(.L_x_38) ;  /* 0x000000a000017945 */ /* 0x000fe40003800000 */
[----:B------:R-:W-:-:S04]  /*27a0*/  FMUL R60, R60, R89 ;  /* 0x000000593c3c7220 */ /* 0x000fc80000400000 */
[----:B------:R-:W-:Y:S01]  /*27b0*/  FFMA R60, R61, R88, R60 ;  /* 0x000000583d3c7223 */ /* 0x000fe2000000003c */
[----:B------:R-:W-:-:S04]  /*27c0*/  @P1 IMAD.MOV.U32 R61, RZ, RZ, R93 ;  /* 0x000000ffff3d1224 */ /* 0x000fc800078e005d */
[----:B------:R-:W-:-:S04]  /*27d0*/  F2FP.BF16.F32.PACK_AB R60, RZ, R60 ;  /* 0x0000003cff3c723e */ /* 0x000fc800000010ff */
[----:B------:R-:W-:Y:S01]  /*27e0*/  PRMT R106, R60, 0x7610, R106 ;  /* 0x000076103c6a7816 */ /* 0x000fe2000000006a */
[----:B------:R-:W-:-:S05]  /*27f0*/  @P1 IMAD.MOV.U32 R60, RZ, RZ, R92 ;  /* 0x000000ffff3c1224 */ /* 0x000fca00078e005c */
[----:B------:R0:W-:Y:S01]  /*2800*/  @P1 STG.E.U16 desc[UR36][R60.64+0x12], R106 ;  /* 0x0000126a3c001986 */ /* 0x0001e2000c101524 */
[----:B------:R-:W-:Y:S05]  /*2810*/  @!P0 BRA `(.L_x_39) ;  /* 0x0000000000048947 */ /* 0x000fea0003800000 */
[----:B------:R0:W5:Y:S02]  /*2820*/  LDG.E.LTC128B.U16 R104, desc[UR36][R56.64+0x10] ;  /* 0x0000102438687981 */ /* 0x000164000c1e1520 */
.L_x_39:
[----:B------:R-:W-:Y:S05]  /*2830*/  BSYNC B1 ;  /* 0x0000000000017941 */ /* 0x000fea0003800000 */
.L_x_38:
[----:B0----5:R-:W-:Y:S01]  /*2840*/  IMAD.U32 R60, R104, 0x10000, RZ ;  /* 0x00010000683c7824 */ /* 0x021fe200078e00ff */
[----:B------:R-:W-:Y:S01]  /*2850*/  ISETP.GT.AND P1, PT, R3, 0x8, P3 ;  /* 0x000000080300780c */ /* 0x000fe20001f24270 */
[----:B------:R-:W-:Y:S02]  /*2860*/  BSSY B1, `(.L_x_40) ;  /* 0x0000007000017945 */ /* 0x000fe40003800000 */
[----:B------:R-:W-:-:S04]  /*2870*/  FMUL R61, R60, R89 ;  /* 0x000000593c3d7220 */ /* 0x000fc80000400000 */
[----:B------:R-:W-:-:S05]  /*2880*/  FFMA R61, R62, R88, R61 ;  /* 0x000000583e3d7223 */ /* 0x000fca000000003d */
[----:B------:R-:W-:-:S05]  /*2890*/  F2FP.BF16.F32.PACK_AB R61, RZ, R61 ;  /* 0x0000003dff3d723e */ /* 0x000fca00000010ff */
[----:B------:R0:W-:Y:S01]  /*28a0*/  @P0 STG.E.U16 desc[UR36][R58.64+0x10], R61 ;  /* 0x0000103d3a000986 */ /* 0x0001e2000c101524 */
[----:B------:R-:W-:Y:S05]  /*28b0*/  @!P1 BRA `(.L_x_41) ;  /* 0x0000000000049947 */ /* 0x000fea0003800000 */
[----:B------:R0:W5:Y:S02]  /*28c0*/  LDG.E.LTC128B.U16 R104, desc[UR36][R56.64+0x12] ;  /* 0x0000122438687981 */ /* 0x000164000c1e1520 */
.L_x_41:
[----:B------:R-:W-:Y:S05]  /*28d0*/  BSYNC B1 ;  /* 0x0000000000017941 */ /* 0x000fea0003800000 */
.L_x_40:
[----:B-----5:R-:W-:Y:S01]  /*28e0*/  IMAD.U32 R60, R104, 0x10000, RZ ;  /* 0x00010000683c7824 */ /* 0x020fe200078e00ff */
[----:B------:R-:W-:Y:S01]  /*28f0*/  IADD3 R113, P0, R113, 0x80, RZ ;  /* 0x0000008071717810 */ /* 0x000fe20007f1e0ff */
[----:B------:R-:W-:Y:S01]  /*2900*/  BSSY B1, `(.L_x_42) ;  /* 0x000000b000017945 */ /* 0x000fe20003800000 */
[----:B------:R-:W-:Y:S01]  /*2910*/  ISETP.GT.AND P2, PT, R4, 0x10, PT ;  /* 0x000000100400780c */ /* 0x000fe20003f44270 */
[----:B------:R-:W-:Y:S02]  /*2920*/  FMUL R60, R60, R89 ;  /* 0x000000593c3c7220 */ /* 0x000fe40000400000 */
[----:B------:R-:W-:Y:S01]  /*2930*/  IMAD.X R95, RZ, RZ, R95, P0 ;  /* 0x000000ffff5f7224 */ /* 0x000fe200000e065f */
[----:B------:R-:W-:Y:S01]  /*2940*/  ISETP.GT.AND P0, PT, R3, RZ, P2 ;  /* 0x000000ff0300720c */ /* 0x000fe20001704270 */
[----:B------:R-:W-:Y:S01]  /*2950*/  FFMA R60, R63, R88, R60 ;  /* 0x000000583f3c7223 */ /* 0x000fe2000000003c */
[----:B------:R-:W-:-:S04]  /*2960*/  P2R R106, PR, RZ, 0x4 ;  /* 0x00000004ff6a7803 */ /* 0x000fc80000000000 */
[----:B------:R-:W-:-:S05]  /*2970*/  F2FP.BF16.F32.PACK_AB R60, RZ, R60 ;  /* 0x0000003cff3c723e */ /* 0x000fca00000010ff */
[----:B------:R0:W-:Y:S02]  /*2980*/  @P1 STG.E.U16 desc[UR36][R58.64+0x12], R60 ;  /* 0x0000123c3a001986 */ /* 0x0001e4000c101524 */
[----:B------:R-:W-:Y:S05]  /*2990*/  @!P0 BRA `(.L_x_43) ;  /* 0x0000000000048947 */ /* 0x000fea0003800000 */
[----:B------:R0:W5:Y:S02]  /*29a0*/  LDG.E.LTC128B.U16 R104, desc[UR36][R8.64+0x20] ;  /* 0x0000202408687981 */ /* 0x000164000c1e1520 */
.L_x_43:
[----:B------:R-:W-:Y:S05]  /*29b0*/  BSYNC B1 ;  /* 0x0000000000017941 */ /* 0x000fea0003800000 */
.L_x_42:
[----:B0----5:R-:W-:Y:S01]  /*29c0*/  IMAD.U32 R60, R104, 0x10000, RZ ;  /* 0x00010000683c7824 */ /* 0x021fe200078e00ff */
[----:B------:R-:W-:Y:S01]  /*29d0*/  ISETP.GT.AND P1, PT, R4, 0x11, PT ;  /* 0x000000110400780c */ /* 0x000fe20003f24270 */
[-C--:B------:R-:W-:Y:S01]  /*29e0*/  IMAD.WIDE.U32 R62, R113, R96.reuse, R6 ;  /* 0x00000060713e7225 */ /* 0x080fe200078e0006 */
[----:B------:R-:W-:Y:S03]  /*29f0*/  BSSY B1, `(.L_x_44) ;  /* 0x0000021000017945 */ /* 0x000fe60003800000 */
[----:B------:R-:W-:Y:S01]  /*2a00*/  FMUL R21, R60, R89 ;  /* 0x000000593c157220 */ /* 0x000fe20000400000 */
[----:B------:R-:W-:-:S03]  /*2a10*/  IMAD R60, R95, R96, RZ ;  /* 0x000000605f3c7224 */ /* 0x000fc600078e02ff */
[----:B------:R-:W-:Y:S01]  /*2a20*/  FFMA R21, R64, R88, R21 ;  /* 0x0000005840157223 */ /* 0x000fe20000000015 */
[C---:B------:R-:W-:Y:S02]  /*2a30*/  IMAD R109, R113.reuse, R97, R60 ;  /* 0x00000061716d7224 */ /* 0x040fe400078e023c */
[----:B------:R-:W-:Y:S02]  /*2a40*/  IMAD.WIDE.U32 R60, R113, R96, R90 ;  /* 0x00000060713c7225 */ /* 0x000fe400078e005a */
[----:B------:R-:W-:Y:S02]  /*2a50*/  F2FP.BF16.F32.PACK_AB R21, RZ, R21 ;  /* 0x00000015ff15723e */ /* 0x000fe400000010ff */
[----:B------:R-:W-:Y:S02]  /*2a60*/  IMAD.IADD R63, R109, 0x1, R63 ;  /* 0x000000016d3f7824 */ /* 0x000fe400078e023f */
[----:B------:R-:W-:Y:S01]  /*2a70*/  PRMT R95, R21, 0x7610, R95 ;  /* 0x00007610155f7816 */ /* 0x000fe2000000005f */
[----:B------:R-:W-:-:S02]  /*2a80*/  IMAD.IADD R21, R61, 0x1, R109 ;  /* 0x000000013d157824 */ /* 0x000fc400078e026d */
[----:B------:R-:W-:Y:S02]  /*2a90*/  IMAD.WIDE.U32 R96, R113, R96, R100 ;  /* 0x0000006071607225 */ /* 0x000fe400078e0064 */
[----:B------:R0:W-:Y:S02]  /*2aa0*/  @P0 STG.E.U16 desc[UR36][R92.64+0x20], R95 ;  /* 0x0000205f5c000986 */ /* 0x0001e4000c101524 */
[----:B------:R-:W-:Y:S02]  /*2ab0*/  IMAD.IADD R109, R109, 0x1, R97 ;  /* 0x000000016d6d7824 */ /* 0x000fe400078e0261 */
[----:B0-----:R-:W-:Y:S01]  /*2ac0*/  IMAD.WIDE.U32 R94, R23, R14, R62 ;  /* 0x0000000e175e7225 */ /* 0x001fe200078e003e */
[----:B------:R-:W-:-:S04]  /*2ad0*/  LEA R62, P0, R60, R10, 0x1 ;  /* 0x0000000a3c3e7211 */ /* 0x000fc800078008ff */
[----:B------:R-:W-:Y:S01]  /*2ae0*/  LEA.HI.X R63, R60, R11, R21, 0x1, P0 ;  /* 0x0000000b3c3f7211 */ /* 0x000fe200000f0c15 */
[----:B------:R-:W-:Y:S01]  /*2af0*/  IMAD.IADD R21, R103, 0x1, R95 ;  /* 0x0000000167157824 */ /* 0x000fe200078e025f */
[----:B------:R-:W-:-:S04]  /*2b00*/  LEA R60, P0, R94, R10, 0x1 ;  /* 0x0000000a5e3c7211 */ /* 0x000fc800078008ff */
[----:B------:R-:W-:Y:S02]  /*2b10*/  LEA.HI.X R61, R94, R11, R21, 0x1, P0 ;  /* 0x0000000b5e3d7211 */ /* 0x000fe400000f0c15 */
[----:B------:R-:W-:-:S05]  /*2b20*/  IADD3 R64, P0, R20, R96, RZ ;  /* 0x0000006014407210 */ /* 0x000fca0007f1e0ff */
[----:B------:R-:W-:Y:S01]  /*2b30*/  IMAD.X R90, R109, 0x1, R91, P0 ;  /* 0x000000016d5a7824 */ /* 0x000fe200000e065b */
[----:B------:R-:W-:-:S05]  /*2b40*/  IADD3 R20, P0, R6, R96, RZ ;  /* 0x0000006006147210 */ /* 0x000fca0007f1e0ff */
[----:B------:R-:W-:Y:S01]  /*2b50*/  IMAD.X R21, R7, 0x1, R109, P0 ;  /* 0x0000000107157824 */ /* 0x000fe200000e066d */
[----:B------:R-:W-:Y:S01]  /*2b60*/  LEA R6, P0, R64, R10, 0x1 ;  /* 0x0000000a40067211 */ /* 0x000fe200078008ff */
[----:B------:R-:W-:-:S03]  /*2b70*/  IMAD.WIDE.U32 R20, R23, R14, R20 ;  /* 0x0000000e17147225 */ /* 0x000fc600078e0014 */
[----:B------:R-:W-:Y:S02]  /*2b80*/  LEA.HI.X R7, R64, R11, R90, 0x1, P0 ;  /* 0x0000000b40077211 */ /* 0x000fe400000f0c5a */
[----:B------:R-:W-:Y:S01]  /*2b90*/  P2R R23, PR, RZ, 0x2 ;  /* 0x00000002ff177803 */ /* 0x000fe20000000000 */
[----:B------:R-:W-:Y:S01]  /*2ba0*/  IMAD.IADD R103, R103, 0x1, R21 ;  /* 0x0000000167677824 */ /* 0x000fe200078e0215 */
[----:B------:R-:W-:-:S04]  /*2bb0*/  LEA R10, P0, R20, R10, 0x1 ;  /* 0x0000000a140a7211 */ /* 0x000fc800078008ff */
[----:B------:R-:W-:Y:S02]  /*2bc0*/  LEA.HI.X R11, R20, R11, R103, 0x1, P0 ;  /* 0x0000000b140b7211 */ /* 0x000fe400000f0c67 */
[----:B------:R-:W-:-:S13]  /*2bd0*/  ISETP.GT.AND P0, PT, R3, RZ, P1 ;  /* 0x000000ff0300720c */ /* 0x000fda0000f04270 */
[----:B------:R-:W-:Y:S05]  /*2be0*/  @!P0 BRA `(.L_x_45) ;  /* 0x0000000000048947 */ /* 0x000fea0003800000 */
[----:B------:R0:W5:Y:S02]  /*2bf0*/  LDG.E.LTC128B.U16 R104, desc[UR36][R8.64+0x22] ;  /* 0x0000222408687981 */ /* 0x000164000c1e1520 */
.L_x_45:
[----:B------:R-:W-:Y:S05]  /*2c00*/  BSYNC B1 ;  /* 0x0000000000017941 */ /* 0x000fea0003800000 */
.L_x_44:
[----:B-----5:R-:W-:Y:S01]  /*2c10*/  IMAD.U32 R14, R104, 0x10000, RZ ;  /* 0x00010000680e7824 */ /* 0x020fe200078e00ff */
[----:B------:R-:W-:Y:S01]  /*2c20*/  BSSY B1, `(.L_x_46) ;  /* 0x000000a000017945 */ /* 0x000fe20003800000 */
[----:B------:R-:W-:Y:S02]  /*2c30*/  @P0 IMAD.MOV.U32 R20, RZ, RZ, R92 ;  /* 0x000000ffff140224 */ /* 0x000fe400078e005c */
[----:B------:R-:W-:Y:S01]  /*2c40*/  FMUL R14, R14, R89 ;  /* 0x000000590e0e7220 */ /* 0x000fe20000400000 */
[----:B------:R-:W-:-:S03]  /*2c50*/  @P0 IMAD.MOV.U32 R21, RZ, RZ, R93 ;  /* 0x000000ffff150224 */ /* 0x000fc600078e005d */
[----:B------:R-:W-:-:S05]  /*2c60*/  FFMA R14, R65, R88, R14 ;  /* 0x00000058410e7223 */ /* 0x000fca000000000e */
[----:B------:R-:W-:-:S05]  /*2c70*/  F2FP.BF16.F32.PACK_AB R14, RZ, R14 ;  /* 0x0000000eff0e723e */ /* 0x000fca00000010ff */
[----:B------:R0:W-:Y:S01]  /*2c80*/  @P0 STG.E.U16 desc[UR36][R20.64+0x22], R14 ;  /* 0x0000220e14000986 */ /* 0x0001e2000c101524 */
[----:B------:R-:W-:-:S13]  /*2c90*/  ISETP.GT.AND P0, PT, R3, 0x8, P2 ;  /* 0x000000080300780c */ /* 0x000fda0001704270 */
[----:B0-----:R-:W-:Y:S05]  /*2ca0*/  @!P0 BRA `(.L_x_47) ;  /* 0x0000000000048947 */ /* 0x001fea0003800000 */
[----:B------:R0:W5:Y:S02]  /*2cb0*/  LDG.E.LTC128B.U16 R104, desc[UR36][R56.64+0x20] ;  /* 0x0000202438687981 */ /* 0x000164000c1e1520 */
.L_x_47:
[----:B------:R-:W-:Y:S05]  /*2cc0*/  BSYNC B1 ;  /* 0x0000000000017941 */ /* 0x000fea0003800000 */
.L_x_46:
[----:B-----5:R-:W-:Y:S01]  /*2cd0*/  IMAD.U32 R14, R104, 0x10000, RZ ;  /* 0x00010000680e7824 */ /* 0x020fe200078e00ff */
[----:B------:R-:W-:Y:S03]  /*2ce0*/  BSSY B1, `(.L_x_48) ;  /* 0x0000008000017945 */ /* 0x000fe60003800000 */
[----:B------:R-:W-:-:S04]  /*2cf0*/  FMUL R21, R14, R89 ;  /* 0x000000590e157220 */ /* 0x000fc80000400000 */
[----:B------:R-:W-:-:S05]  /*2d00*/  FFMA R21, R66, R88, R21 ;  /* 0x0000005842157223 */ /* 0x000fca0000000015 */
[----:B------:R-:W-:-:S05]  /*2d10*/  F2FP.BF16.F32.PACK_AB R21, RZ, R21 ;  /* 0x00000015ff15723e */ /* 0x000fca00000010ff */
[----:B------:R0:W-:Y:S01]  /*2d20*/  @P0 STG.E.U16 desc[UR36][R58.64+0x20], R21 ;  /* 0x000020153a000986 */ /* 0x0001e2000c101524 */
[----:B------:R-:W-:-:S13]  /*2d30*/  ISETP.GT.AND P0, PT, R3, 0x8, P1 ;  /* 0x000000080300780c */ /* 0x000fda0000f04270 */
[----:B0-----:R-:W-:Y:S05]  /*2d40*/  @!P0 BRA `(.L_x_49) ;  /* 0x0000000000048947 */ /* 0x001fea0003800000 */
[----:B------:R0:W5:Y:S02]  /*2d50*/  LDG.E.LTC128B.U16 R104, desc[UR36][R56.64+0x22] ;  /* 0x0000222438687981 */ /* 0x000164000c1e1520 */
.L_x_49:
[----:B------:R-:W-:Y:S05]  /*2d60*/  BSYNC B1 ;  /* 0x0000000000017941 */ /* 0x000fea0003800000 */
.L_x_48:
[----:B-----5:R-:W-:Y:S01]  /*2d70*/  IMAD.U32 R14, R104, 0x10000, RZ ;  /* 0x00010000680e7824 */ /* 0x020fe200078e00ff */
[----:B------:R-:W-:Y:S01]  /*2d80*/  ISETP.GT.AND P2, PT, R4, 0x18, PT ;  /* 0x000000180400780c */ /* 0x000fe20003f44270 */
[----:B------:R-:W-:Y:S02]  /*2d90*/  BSSY B1, `(.L_x_50) ;  /* 0x0000009000017945 */ /* 0x000fe40003800000 */
[----:B------:R-:W-:Y:S01]  /*2da0*/  FMUL R14, R14, R89 ;  /* 0x000000590e0e7220 */ /* 0x000fe20000400000 */
[----:B------:R-:W-:-:S03]  /*2db0*/  P2R R90, PR, RZ, 0x4 ;  /* 0x00000004ff5a7803 */ /* 0x000fc60000000000 */
[----:B------:R-:W-:-:S05]  /*2dc0*/  FFMA R14, R67, R88, R14 ;  /* 0x00000058430e7223 */ /* 0x000fca000000000e */
[----:B------:R-:W-:-:S05]  /*2dd0*/  F2FP.BF16.F32.PACK_AB R14, RZ, R14 ;  /* 0x0000000eff0e723e */ /* 0x000fca00000010ff */
[----:B------:R0:W-:Y:S01]  /*2de0*/  @P0 STG.E.U16 desc[UR36][R58.64+0x22], R14 ;  /* 0x0000220e3a000986 */ /* 0x0001e2000c101524 */
[----:B------:R-:W-:-:S13]  /*2df0*/  ISETP.GT.AND P0, PT, R3, RZ, P2 ;  /* 0x000000ff0300720c */ /* 0x000fda0001704270 */
[----:B0-----:R-:W-:Y:S05]  /*2e00*/  @!P0 BRA `(.L_x_51) ;  /* 0x0000000000048947 */ /* 0x001fea0003800000 */
[----:B------:R0:W5:Y:S02]  /*2e10*/  LDG.E.LTC128B.U16 R104, desc[UR36][R8.64+0x30] ;  /* 0x0000302408687981 */ /* 0x000164000c1e1520 */
.L_x_51:
[----:B------:R-:W-:Y:S05]  /*2e20*/  BSYNC B1 ;  /* 0x0000000000017941 */ /* 0x000fea0003800000 */
.L_x_50:
[----:B-----5:R-:W-:Y:S01]  /*2e30*/  IMAD.U32 R14, R104, 0x10000, RZ ;  /* 0x00010000680e7824 */ /* 0x020fe200078e00ff */
[----:B------:R-:W-:Y:S01]  /*2e40*/  ISETP.GT.AND P1, PT, R4, 0x19, PT ;  /* 0x000000190400780c */ /* 0x000fe20003f24270 */
[----:B------:R-:W-:Y:S01]  /*2e50*/  @P0 IMAD.MOV.U32 R20, RZ, RZ, R92 ;  /* 0x000000ffff140224 */ /* 0x000fe200078e005c */
[----:B------:R-:W-:Y:S01]  /*2e60*/  BSSY B1, `(.L_x_52) ;  /* 0x000000b000017945 */ /* 0x000fe20003800000 */
[----:B------:R-:W-:-:S04]  /*2e70*/  FMUL R21, R14, R89 ;  /* 0x000000590e157220 */ /* 0x000fc80000400000 */
[----:B------:R-:W-:Y:S01]  /*2e80*/  FFMA R21, R68, R88, R21 ;  /* 0x0000005844157223 */ /* 0x000fe20000000015 */
[----:B------:R-:W-:-:S04]  /*2e90*/  P2R R68, PR, RZ, 0x2 ;  /* 0x00000002ff447803 */ /* 0x000fc80000000000 */
[----:B------:R-:W-:-:S04]  /*2ea0*/  F2FP.BF16.F32.PACK_AB R21, RZ, R21 ;  /* 0x00000015ff15723e */ /* 0x000fc800000010ff */
[----:B------:R-:W-:Y:S01]  /*2eb0*/  PRMT R14, R21, 0x7610, R14 ;  /* 0x00007610150e7816 */ /* 0x000fe2000000000e */
[----:B------:R-:W-:-:S05]  /*2ec0*/  @P0 IMAD.MOV.U32 R21, RZ, RZ, R93 ;  /* 0x000000ffff150224 */ /* 0x000fca00078e005d */
[----:B------:R0:W-:Y:S01]  /*2ed0*/  @P0 STG.E.U16 desc[UR36][R20.64+0x30], R14 ;  /* 0x0000300e14000986 */ /* 0x0001e2000c101524 */
[----:B------:R-:W-:-:S13]  /*2ee0*/  ISETP.GT.AND P0, PT, R3, RZ, P1 ;  /* 0x000000ff0300720c */ /* 0x000fda0000f04270 */
[----:B0-----:R-:W-:Y:S05]  /*2ef0*/  @!P0 BRA `(.L_x_53) ;  /* 0x0000000000048947 */ /* 0x001fea0003800000 */
[----:B------:R0:W5:Y:S02]  /*2f00*/  LDG.E.LTC128B.U16 R104, desc[UR36][R8.64+0x32] ;  /* 0x0000322408687981 */ /* 0x000164000c1e1520 */
.L_x_53:
[----:B------:R-:W-:Y:S05]  /*2f10*/  BSYNC B1 ;  /* 0x0000000000017941 */ /* 0x000fea0003800000 */
.L_x_52:
        /* <DEDUP_REMOVED lines=11> */
.L_x_55:
[----:B------:R-:W-:Y:S05]  /*2fd0*/  BSYNC B1 ;  /* 0x0000000000017941 */ /* 0x000fea0003800000 */
.L_x_54:
        /* <DEDUP_REMOVED lines=9> */
.L_x_57:
[----:B------:R-:W-:Y:S05]  /*3070*/  BSYNC B1 ;  /* 0x0000000000017941 */ /* 0x000fea0003800000 */
.L_x_56:
        /* <DEDUP_REMOVED lines=11> */
.L_x_59:
[----:B------:R-:W-:Y:S05]  /*3130*/  BSYNC B1 ;  /* 0x0000000000017941 */ /* 0x000fea0003800000 */
.L_x_58:
[----:B-----5:R-:W-:Y:S01]  /*3140*/  IMAD.U32 R14, R104, 0x10000, RZ ;  /* 0x00010000680e7824 */ /* 0x020fe200078e00ff */
[----:B------:R-:W-:Y:S01]  /*3150*/  ISETP.GT.AND P1, PT, R4, 0x21, PT ;  /* 0x000000210400780c */ /* 0x000fe20003f24270 */
[----:B------:R-:W-:Y:S01]  /*3160*/  @P0 IMAD.MOV.U32 R20, RZ, RZ, R92 ;  /* 0x000000ffff140224 */ /* 0x000fe200078e005c */
[----:B------:R-:W-:Y:S01]  /*3170*/  BSSY B1, `(.L_x_60) ;  /* 0x000000b000017945 */ /* 0x000fe20003800000 */
[----:B------:R-:W-:Y:S01]  /*3180*/  FMUL R21, R14, R89 ;  /* 0x000000590e157220 */ /* 0x000fe20000400000 */
[----:B------:R-:W-:-:S03]  /*3190*/  P2R R70, PR, RZ, 0x2 ;  /* 0x00000002ff467803 */ /* 0x000fc60000000000 */
[----:B------:R-:W-:-:S05]  /*31a0*/  FFMA R21, R72, R88, R21 ;  /* 0x0000005848157223 */ /* 0x000fca0000000015 */
[----:B------:R-:W-:-:S04]  /*31b0*/  F2FP.BF16.F32.PACK_AB R21, RZ, R21 ;  /* 0x00000015ff15723e */ /* 0x000fc800000010ff */
[----:B------:R-:W-:Y:S02]  /*31c0*/  PRMT R14, R21, 0x7610, R14 ;  /* 0x00007610150e7816 */ /* 0x000fe4000000000e */
[----:B------:R-:W-:-:S05]  /*31d0*/  @P0 MOV R21, R93 ;  /* 0x0000005d00150202 */ /* 0x000fca0000000f00 */
[----:B------:R0:W-:Y:S01]  /*31e0*/  @P0 STG.E.U16 desc[UR36][R20.64+0x40], R14 ;  /* 0x0000400e14000986 */ /* 0x0001e2000c101524 */
[----:B------:R-:W-:-:S13]  /*31f0*/  ISETP.GT.AND P0, PT, R3, RZ, P1 ;  /* 0x000000ff0300720c */ /* 0x000fda0000f04270 */
[----:B0-----:R-:W-:Y:S05]  /*3200*/  @!P0 BRA `(.L_x_61) ;  /* 0x0000000000048947 */ /* 0x001fea0003800000 */
[----:B------:R0:W5:Y:S02]  /*3210*/  LDG.E.LTC128B.U16 R104, desc[UR36][R8.64+0x42] ;  /* 0x0000422408687981 */ /* 0x000164000c1e1520 */
.L_x_61:
[----:B------:R-:W-:Y:S05]  /*3220*/  BSYNC B1 ;  /* 0x0000000000017941 */ /* 0x000fea0003800000 */
.L_x_60:
        /* <DEDUP_REMOVED lines=11> */
.L_x_63:
[----:B------:R-:W-:Y:S05]  /*32e0*/  BSYNC B1 ;  /* 0x0000000000017941 */ /* 0x000fea0003800000 */
.L_x_62:
        /* <DEDUP_REMOVED lines=9> */
.L_x_65:
[----:B------:R-:W-:Y:S05]  /*3380*/  BSYNC B1 ;  /* 0x0000000000017941 */ /* 0x000fea0003800000 */
.L_x_64:
        /* <DEDUP_REMOVED lines=11> */
.L_x_67:
[----:B------:R-:W-:Y:S05]  /*3440*/  BSYNC B1 ;  /* 0x0000000000017941 */ /* 0x000fea0003800000 */
.L_x_66:
[----:B-----5:R-:W-:Y:S01]  /*3450*/  IMAD.U32 R14, R104, 0x10000, RZ ;  /* 0x00010000680e7824 */ /* 0x020fe200078e00ff */
[----:B------:R-:W-:Y:S01]  /*3460*/  ISETP.GT.AND P5, PT, R4, 0x29, PT ;  /* 0x000000290400780c */ /* 0x000fe20003fa4270 */
[----:B------:R-:W-:Y:S01]  /*3470*/  @P0 IMAD.MOV.U32 R20, RZ, RZ, R92 ;  /* 0x000000ffff140224 */ /* 0x000fe200078e005c */
[----:B------:R-:W-:Y:S01]  /*3480*/  BSSY B1, `(.L_x_68) ;  /* 0x000000b000017945 */ /* 0x000fe20003800000 */
[----:B------:R-:W-:-:S04]  /*3490*/  FMUL R21, R14, R89 ;  /* 0x000000590e157220 */ /* 0x000fc80000400000 */
[----:B------:R-:W-:-:S05]  /*34a0*/  FFMA R21, R76, R88, R21 ;  /* 0x000000584c157223 */ /* 0x000fca0000000015 */
[----:B------:R-:W-:-:S04]  /*34b0*/  F2FP.BF16.F32.PACK_AB R21, RZ, R21 ;  /* 0x00000015ff15723e */ /* 0x000fc800000010ff */
[----:B------:R-:W-:Y:S01]  /*34c0*/  PRMT R14, R21, 0x7610, R14 ;  /* 0x00007610150e7816 */ /* 0x000fe2000000000e */
[----:B------:R-:W-:-:S05]  /*34d0*/  @P0 IMAD.MOV.U32 R21, RZ, RZ, R93 ;  /* 0x000000ffff150224 */ /* 0x000fca00078e005d */
[----:B------:R1:W-:Y:S01]  /*34e0*/  @P0 STG.E.U16 desc[UR36][R20.64+0x50], R14 ;  /* 0x0000500e14000986 */ /* 0x0003e2000c101524 */
[----:B------:R-:W-:Y:S02]  /*34f0*/  ISETP.GT.AND P0, PT, R3, RZ, P5 ;  /* 0x000000ff0300720c */ /* 0x000fe40002f04270 */
[----:B-1----:R-:W-:-:S11]  /*3500*/  P2R R14, PR, RZ, 0x20 ;  /* 0x00000020ff0e7803 */ /* 0x002fd60000000000 */
[----:B------:R-:W-:Y:S05]  /*3510*/  @!P0 BRA `(.L_x_69) ;  /* 0x0000000000048947 */ /* 0x000fea0003800000 */
[----:B------:R1:W5:Y:S02]  /*3520*/  LDG.E.LTC128B.U16 R104, desc[UR36][R8.64+0x52] ;  /* 0x0000522408687981 */ /* 0x000364000c1e1520 */
.L_x_69:
[----:B------:R-:W-:Y:S05]  /*3530*/  BSYNC B1 ;  /* 0x0000000000017941 */ /* 0x000fea0003800000 */
.L_x_68:
        /* <DEDUP_REMOVED lines=11> */
.L_x_71:
[----:B------:R-:W-:Y:S05]  /*35f0*/  BSYNC B1 ;  /* 0x0000000000017941 */ /* 0x000fea0003800000 */
.L_x_70:
        /* <DEDUP_REMOVED lines=9> */
.L_x_73:
[----:B------:R-:W-:Y:S05]  /*3690*/  BSYNC B1 ;  /* 0x0000000000017941 */ /* 0x000fea0003800000 */
.L_x_72:
[----:B-----5:R-:W-:Y:S01]  /*36a0*/  IMAD.U32 R14, R104, 0x10000, RZ ;  /* 0x00010000680e7824 */ /* 0x020fe200078e00ff */
[----:B------:R-:W-:Y:S01]  /*36b0*/  ISETP.GT.AND P3, PT, R4, 0x30, PT ;  /* 0x000000300400780c */ /* 0x000fe20003f64270 */
[----:B------:R-:W-:Y:S02]  /*36c0*/  BSSY B1, `(.L_x_74) ;  /* 0x0000008000017945 */ /* 0x000fe40003800000 */
[----:B------:R-:W-:-:S04]  /*36d0*/  FMUL R14, R14, R89 ;  /* 0x000000590e0e7220 */ /* 0x000fc80000400000 */
[----:B------:R-:W-:-:S05]  /*36e0*/  FFMA R14, R79, R88, R14 ;  /* 0x000000584f0e7223 */ /* 0x000fca000000000e */
[----:B------:R-:W-:-:S05]  /*36f0*/  F2FP.BF16.F32.PACK_AB R14, RZ, R14 ;  /* 0x0000000eff0e723e */ /* 0x000fca00000010ff */
[----:B------:R0:W-:Y:S01]  /*3700*/  @P0 STG.E.U16 desc[UR36][R58.64+0x52], R14 ;  /* 0x0000520e3a000986 */ /* 0x0001e2000c101524 */
[----:B------:R-:W-:-:S13]  /*3710*/  ISETP.GT.AND P0, PT, R3, RZ, P3 ;  /* 0x000000ff0300720c */ /* 0x000fda0001f04270 */
[----:B0-----:R-:W-:Y:S05]  /*3720*/  @!P0 BRA `(.L_x_75) ;  /* 0x0000000000048947 */ /* 0x001fea0003800000 */
[----:B------:R0:W5:Y:S02]  /*3730*/  LDG.E.LTC128B.U16 R104, desc[UR36][R8.64+0x60] ;  /* 0x0000602408687981 */ /* 0x000164000c1e1520 */
.L_x_75:
[----:B------:R-:W-:Y:S05]  /*3740*/  BSYNC B1 ;  /* 0x0000000000017941 */ /* 0x000fea0003800000 */
.L_x_74:
        /* <DEDUP_REMOVED lines=10> */
[----:B------:R-:W-:-:S13]  /*37f0*/  ISETP.GT.AND P0, PT, R3, RZ, P2 ;  /* 0x000000ff0300720c */ /* 0x000fda0001704270 */
[----:B0-----:R-:W-:Y:S05]  /*3800*/  @!P0 BRA `(.L_x_77) ;  /* 0x0000000000048947 */ /* 0x001fea0003800000 */
[----:B------:R0:W5:Y:S02]  /*3810*/  LDG.E.LTC128B.U16 R104, desc[UR36][R8.64+0x62] ;  /* 0x0000622408687981 */ /* 0x000164000c1e1520 */
.L_x_77:
[----:B------:R-:W-:Y:S05]  /*3820*/  BSYNC B1 ;  /* 0x0000000000017941 */ /* 0x000fea0003800000 */
.L_x_76:
        /* <DEDUP_REMOVED lines=11> */
.L_x_79:
[----:B------:R-:W-:Y:S05]  /*38e0*/  BSYNC B1 ;  /* 0x0000000000017941 */ /* 0x000fea0003800000 */
.L_x_78:
        /* <DEDUP_REMOVED lines=9> */
.L_x_81:
[----:B------:R-:W-:Y:S05]  /*3980*/  BSYNC B1 ;  /* 0x0000000000017941 */ /* 0x000fea0003800000 */
.L_x_80:
        /* <DEDUP_REMOVED lines=10> */
.L_x_83:
[----:B------:R-:W-:Y:S05]  /*3a30*/  BSYNC B1 ;  /* 0x0000000000017941 */ /* 0x000fea0003800000 */
.L_x_82:
        /* <DEDUP_REMOVED lines=8> */
[----:B------:R-:W-:-:S05]  /*3ac0*/  IADD3 R20, P0, R5, R98, RZ ;  /* 0x0000006205147210 */ /* 0x000fca0007f1e0ff */
[----:B-1----:R-:W-:Y:S01]  /*3ad0*/  IMAD.X R21, R15, 0x1, R99, P0 ;  /* 0x000000010f157824 */ /* 0x002fe200000e0663 */
[----:B------:R-:W-:-:S05]  /*3ae0*/  IADD3 R64, P0, R5, R98, RZ ;  /* 0x0000006205407210 */ /* 0x000fca0007f1e0ff */
[----:B------:R-:W-:Y:S01]  /*3af0*/  IMAD.X R65, R15, 0x1, R99, P0 ;  /* 0x000000010f417824 */ /* 0x000fe200000e0663 */
[----:B------:R-:W-:-:S05]  /*3b00*/  IADD3 R14, P0, R5, R92, RZ ;  /* 0x0000005c050e7210 */ /* 0x000fca0007f1e0ff */
[----:B------:R-:W-:Y:S01]  /*3b10*/  IMAD.X R15, R15, 0x1, R93, P0 ;  /* 0x000000010f0f7824 */ /* 0x000fe200000e065d */
[----:B------:R-:W-:-:S04]  /*3b20*/  ISETP.GT.AND P0, PT, R4, 0x39, PT ;  /* 0x000000390400780c */ /* 0x000fc80003f04270 */
[----:B------:R-:W-:-:S13]  /*3b30*/  ISETP.GT.AND P4, PT, R3, RZ, P0 ;  /* 0x000000ff0300720c */ /* 0x000fda0000784270 */
[----:B------:R-:W-:Y:S05]  /*3b40*/  @!P4 BRA `(.L_x_85) ;  /* 0x000000000004c947 */ /* 0x000fea0003800000 */
[----:B------:R1:W5:Y:S02]  /*3b50*/  LDG.E.LTC128B.U16 R104, desc[UR36][R8.64+0x72] ;  /* 0x0000722408687981 */ /* 0x000364000c1e1520 */
.L_x_85:
[----:B------:R-:W-:Y:S05]  /*3b60*/  BSYNC B1 ;  /* 0x0000000000017941 */ /* 0x000fea0003800000 */
.L_x_84:
        /* <DEDUP_REMOVED lines=9> */
.L_x_87:
[----:B------:R-:W-:Y:S05]  /*3c00*/  BSYNC B1 ;  /* 0x0000000000017941 */ /* 0x000fea0003800000 */
.L_x_86:
        /* <DEDUP_REMOVED lines=9> */
.L_x_89:
[----:B------:R-:W-:Y:S05]  /*3ca0*/  BSYNC B1 ;  /* 0x0000000000017941 */ /* 0x000fea0003800000 */
.L_x_88:
[----:B-----5:R-:W-:-:S04]  /*3cb0*/  IMAD.U32 R4, R104, 0x10000, RZ ;  /* 0x0001000068047824 */ /* 0x020fc800078e00ff */
[----:B------:R-:W-:-:S04]  /*3cc0*/  FMUL R4, R4, R89 ;  /* 0x0000005904047220 */ /* 0x000fc80000400000 */
[----:B------:R-:W-:-:S05]  /*3cd0*/  FFMA R4, R87, R88, R4 ;  /* 0x0000005857047223 */ /* 0x000fca0000000004 */
[----:B------:R-:W-:-:S04]  /*3ce0*/  F2FP.BF16.F32.PACK_AB R4, RZ, R4 ;  /* 0x00000004ff04723e */ /* 0x000fc800000010ff */
[----:B-1-34-:R-:W-:-:S05]  /*3cf0*/  PRMT R8, R4, 0x7610, R8 ;  /* 0x0000761004087816 */ /* 0x01afca0000000008 */
[----:B------:R1:W-:Y:S01]  /*3d00*/  @P4 STG.E.U16 desc[UR36][R58.64+0x72], R8 ;  /* 0x000072083a004986 */ /* 0x0003e2000c101524 */
[----:B------:R-:W-:-:S13]  /*3d10*/  ISETP.GT.AND P4, PT, R3, 0x80, P6 ;  /* 0x000000800300780c */ /* 0x000fda0003784270 */
[----:B------:R-:W3:Y:S01]  /*3d20*/  @P4 LDG.E.LTC128B.U16 R104, desc[UR36][R62.64] ;  /* 0x000000243e684981 */ /* 0x000ee2000c1e1520 */
[----:B------:R-:W-:Y:S01]  /*3d30*/  BSSY B1, `(.L_x_90) ;  /* 0x000000a000017945 */ /* 0x000fe20003800000 */
[----:B---3--:R-:W-:-:S04]  /*3d40*/  IMAD.U32 R4, R104, 0x10000, RZ ;  /* 0x0001000068047824 */ /* 0x008fc800078e00ff */
[----:B------:R-:W-:-:S04]  /*3d50*/  FMUL R5, R4, R89 ;  /* 0x0000005904057220 */ /* 0x000fc80000400000 */
[----:B------:R-:W-:-:S05]  /*3d60*/  FFMA R5, R24, R88, R5 ;  /* 0x0000005818057223 */ /* 0x000fca0000000005 */
[----:B------:R-:W-:-:S05]  /*3d70*/  F2FP.BF16.F32.PACK_AB R5, RZ, R5 ;  /* 0x00000005ff05723e */ /* 0x000fca00000010ff */
[----:B------:R1:W-:Y:S01]  /*3d80*/  @P4 STG.E.U16 desc[UR36][R14.64], R5 ;  /* 0x000000050e004986 */ /* 0x0003e2000c101524 */
[----:B------:R-:W-:-:S04]  /*3d90*/  ISETP.NE.AND P4, PT, R107, RZ, PT ;  /* 0x000000ff6b00720c */ /* 0x000fc80003f85270 */
[----:B------:R-:W-:-:S13]  /*3da0*/  ISETP.GT.AND P4, PT, R3, 0x80, P4 ;  /* 0x000000800300780c */ /* 0x000fda0002784270 */
[----:B-1----:R-:W-:Y:S05]  /*3db0*/  @!P4 BRA `(.L_x_91) ;  /* 0x000000000004c947 */ /* 0x002fea0003800000 */
[----:B------:R1:W5:Y:S02]  /*3dc0*/  LDG.E.LTC128B.U16 R104, desc[UR36][R60.64+0x2] ;  /* 0x000002243c687981 */ /* 0x000364000c1e1520 */
.L_x_91:
[----:B------:R-:W-:Y:S05]  /*3dd0*/  BSYNC B1 ;  /* 0x0000000000017941 */ /* 0x000fea0003800000 */
.L_x_90:
[----:B-----5:R-:W-:Y:S01]  /*3de0*/  IMAD.U32 R4, R104, 0x10000, RZ ;  /* 0x0001000068047824 */ /* 0x020fe200078e00ff */
[----:B------:R-:W-:Y:S01]  /*3df0*/  ISETP.GT.AND P6, PT, R3, 0x88, P6 ;  /* 0x000000880300780c */ /* 0x000fe200037c4270 */
        /* <DEDUP_REMOVED lines=8> */
[----:B------:R-:W-:Y:S05]  /*3e80*/  @!P6 BRA `(.L_x_93) ;  /* 0x000000000004e947 */ /* 0x000fea0003800000 */
[----:B------:R4:W5:Y:S02]  /*3e90*/  LDG.E.LTC128B.U16 R104, desc[UR36][R6.64] ;  /* 0x0000002406687981 */ /* 0x000964000c1e1520 */
.L_x_93:
[----:B------:R-:W-:Y:S05]  /*3ea0*/  BSYNC B1 ;  /* 0x0000000000017941 */ /* 0x000fea0003800000 */
.L_x_92:
[----:B---3-5:R-:W-:Y:S01]  /*3eb0*/  IMAD.U32 R4, R104, 0x10000, RZ ;  /* 0x0001000068047824 */ /* 0x028fe200078e00ff */
[----:B------:R-:W-:Y:S01]  /*3ec0*/  ISETP.NE.AND P4, PT, R107, RZ, PT ;  /* 0x000000ff6b00720c */ /* 0x000fe20003f85270 */
[----:B------:R-:W-:Y:S02]  /*3ed0*/  BSSY B1, `(.L_x_94) ;  /* 0x0000008000017945 */ /* 0x000fe40003800000 */
[----:B------:R-:W-:Y:S01]  /*3ee0*/  FMUL R5, R4, R89 ;  /* 0x0000005904057220 */ /* 0x000fe20000400000 */
[----:B------:R-:W-:-:S03]  /*3ef0*/  ISETP.GT.AND P4, PT, R3, 0x88, P4 ;  /* 0x000000880300780c */ /* 0x000fc60002784270 */
[----:B------:R-:W-:-:S05]  /*3f00*/  FFMA R5, R26, R88, R5 ;  /* 0x000000581a057223 */ /* 0x000fca0000000005 */
[----:B------:R-:W-:-:S05]  /*3f10*/  F2FP.BF16.F32.PACK_AB R5, RZ, R5 ;  /* 0x00000005ff05723e */ /* 0x000fca00000010ff */
[----:B------:R3:W-:Y:S01]  /*3f20*/  @P6 STG.E.U16 desc[UR36][R20.64], R5 ;  /* 0x0000000514006986 */ /* 0x0007e2000c101524 */
[----:B------:R-:W-:Y:S05]  /*3f30*/  @!P4 BRA `(.L_x_95) ;  /* 0x000000000004c947 */ /* 0x000fea0003800000 */
[----:B------:R0:W5:Y:S02]  /*3f40*/  LDG.E.LTC128B.U16 R104, desc[UR36][R10.64+0x2] ;  /* 0x000002240a687981 */ /* 0x000164000c1e1520 */
.L_x_95:
[----:B------:R-:W-:Y:S05]  /*3f50*/  BSYNC B1 ;  /* 0x0000000000017941 */ /* 0x000fea0003800000 */
.L_x_94:
[----:B-----5:R-:W-:Y:S01]  /*3f60*/  IMAD.U32 R4, R104, 0x10000, RZ ;  /* 0x0001000068047824 */ /* 0x020fe200078e00ff */
[----:B------:R-:W-:Y:S01]  /*3f70*/  ISETP.NE.AND P6, PT, R108, RZ, PT ;  /* 0x000000ff6c00720c */ /* 0x000fe20003fc5270 */
[----:B------:R-:W-:Y:S02]  /*3f80*/  BSSY B1, `(.L_x_96) ;  /* 0x0000008000017945 */ /* 0x000fe40003800000 */
[----:B------:R-:W-:-:S04]  /*3f90*/  FMUL R4, R4, R89 ;  /* 0x0000005904047220 */ /* 0x000fc80000400000 */
[----:B------:R-:W-:-:S05]  /*3fa0*/  FFMA R4, R27, R88, R4 ;  /* 0x000000581b047223 */ /* 0x000fca0000000004 */
[----:B------:R-:W-:-:S05]  /*3fb0*/  F2FP.BF16.F32.PACK_AB R4, RZ, R4 ;  /* 0x00000004ff04723e */ /* 0x000fca00000010ff */
[----:B------:R0:W-:Y:S01]  /*3fc0*/  @P4 STG.E.U16 desc[UR36][R64.64+0x2], R4 ;  /* 0x0000020440004986 */ /* 0x0001e2000c101524 */
[----:B------:R-:W-:-:S13]  /*3fd0*/  ISETP.GT.AND P4, PT, R3, 0x80, P6 ;  /* 0x000000800300780c */ /* 0x000fda0003784270 */
[----:B0-----:R-:W-:Y:S05]  /*3fe0*/  @!P4 BRA `(.L_x_97) ;  /* 0x000000000004c947 */ /* 0x001fea0003800000 */
[----:B------:R0:W5:Y:S02]  /*3ff0*/  LDG.E.LTC128B.U16 R104, desc[UR36][R60.64+0x10] ;  /* 0x000010243c687981 */ /* 0x000164000c1e1520 */
.L_x_97:
[----:B------:R-:W-:Y:S05]  /*4000*/  BSYNC B1 ;  /* 0x0000000000017941 */ /* 0x000fea0003800000 */
.L_x_96:
[----:B-----5:R-:W-:Y:S01]  /*4010*/  IMAD.U32 R4, R104, 0x10000, RZ ;  /* 0x0001000068047824 */ /* 0x020fe200078e00ff */
[----:B------:R-:W-:Y:S01]  /*4020*/  ISETP.NE.AND P6, PT, R105, RZ, PT ;  /* 0x000000ff6900720c */ /* 0x000fe20003fc5270 */
[----:B------:R-:W-:Y:S02]  /*4030*/  BSSY B1, `(.L_x_98) ;  /* 0x000000b000017945 */ /* 0x000fe40003800000 */
[----:B---3--:R-:W-:Y:S01]  /*4040*/  FMUL R5, R4, R89 ;  /* 0x0000005904057220 */ /* 0x008fe20000400000 */
[----:B------:R-:W-:-:S03]  /*4050*/  @P4 IMAD.MOV.U32 R4, RZ, RZ, R14 ;  /* 0x000000ffff044224 */ /* 0x000fc600078e000e */
[----:B------:R-:W-:-:S05]  /*4060*/  FFMA R5, R28, R88, R5 ;  /* 0x000000581c057223 */ /* 0x000fca0000000005 */
[----:B------:R-:W-:-:S04]  /*4070*/  F2FP.BF16.F32.PACK_AB R5, RZ, R5 ;  /* 0x00000005ff05723e */ /* 0x000fc800000010ff */
[----:B----4-:R-:W-:Y:S01]  /*4080*/  PRMT R6, R5, 0x7610, R6 ;  /* 0x0000761005067816 */ /* 0x010fe20000000006 */
[----:B------:R-:W-:-:S05]  /*4090*/  @P4 IMAD.MOV.U32 R5, RZ, RZ, R15 ;  /* 0x000000ffff054224 */ /* 0x000fca00078e000f */
[----:B------:R3:W-:Y:S01]  /*40a0*/  @P4 STG.E.U16 desc[UR36][R4.64+0x10], R6 ;  /* 0x0000100604004986 */ /* 0x0007e2000c101524 */
[----:B------:R-:W-:-:S13]  /*40b0*/  ISETP.GT.AND P4, PT, R3, 0x80, P6 ;  /* 0x000000800300780c */ /* 0x000fda0003784270 */
[----:B---3--:R-:W-:Y:S05]  /*40c0*/  @!P4 BRA `(.L_x_99) ;  /* 0x000000000004c947 */ /* 0x008fea0003800000 */
[----:B------:R3:W5:Y:S02]  /*40d0*/  LDG.E.LTC128B.U16 R104, desc[UR36][R60.64+0x12] ;  /* 0x000012243c687981 */ /* 0x000764000c1e1520 */
.L_x_99:
[----:B------:R-:W-:Y:S05]  /*40e0*/  BSYNC B1 ;  /* 0x0000000000017941 */ /* 0x000fea0003800000 */
.L_x_98:
[----:B-----5:R-:W-:Y:S01]  /*40f0*/  IMAD.U32 R4, R104, 0x10000, RZ ;  /* 0x0001000068047824 */ /* 0x020fe200078e00ff */
[----:B------:R-:W-:Y:S01]  /*4100*/  BSSY B1, `(.L_x_100) ;  /* 0x000000c000017945 */ /* 0x000fe20003800000 */
[----:B------:R-:W-:Y:S02]  /*4110*/  @P4 IMAD.MOV.U32 R5, RZ, RZ, R15 ;  /* 0x000000ffff054224 */ /* 0x000fe400078e000f */
[----:B------:R-:W-:-:S04]  /*4120*/  FMUL R4, R4, R89 ;  /* 0x0000005904047220 */ /* 0x000fc80000400000 */
[----:B------:R-:W-:-:S05]  /*4130*/  FFMA R4, R29, R88, R4 ;  /* 0x000000581d047223 */ /* 0x000fca0000000004 */
[----:B------:R-:W-:-:S04]  /*4140*/  F2FP.BF16.F32.PACK_AB R4, RZ, R4 ;  /* 0x00000004ff04723e */ /* 0x000fc800000010ff */
[----:B------:R-:W-:Y:S01]  /*4150*/  PRMT R6, R4, 0x7610, R6 ;  /* 0x0000761004067816 */ /* 0x000fe20000000006 */
[----:B------:R-:W-:-:S05]  /*4160*/  @P4 IMAD.MOV.U32 R4, RZ, RZ, R14 ;  /* 0x000000ffff044224 */ /* 0x000fca00078e000e */
[----:B------:R4:W-:Y:S01]  /*4170*/  @P4 STG.E.U16 desc[UR36][R4.64+0x12], R6 ;  /* 0x0000120604004986 */ /* 0x0009e2000c101524 */
[----:B------:R-:W-:-:S04]  /*4180*/  ISETP.NE.AND P4, PT, R108, RZ, PT ;  /* 0x000000ff6c00720c */ /* 0x000fc80003f85270 */
[----:B------:R-:W-:-:S13]  /*4190*/  ISETP.GT.AND P4, PT, R3, 0x88, P4 ;  /* 0x000000880300780c */ /* 0x000fda0002784270 */
[----:B----4-:R-:W-:Y:S05]  /*41a0*/  @!P4 BRA `(.L_x_101) ;  /* 0x000000000004c947 */ /* 0x010fea0003800000 */
[----:B------:R4:W5:Y:S02]  /*41b0*/  LDG.E.LTC128B.U16 R104, desc[UR36][R10.64+0x10] ;  /* 0x000010240a687981 */ /* 0x000964000c1e1520 */
.L_x_101:
[----:B------:R-:W-:Y:S05]  /*41c0*/  BSYNC B1 ;  /* 0x0000000000017941 */ /* 0x000fea0003800000 */
.L_x_100:
        /* <DEDUP_REMOVED lines=9> */
.L_x_103:
[----:B------:R-:W-:Y:S05]  /*4260*/  BSYNC B1 ;  /* 0x0000000000017941 */ /* 0x000fea0003800000 */
.L_x_102:
[----:B-----5:R-:W-:Y:S01]  /*4270*/  IMAD.U32 R4, R104, 0x10000, RZ ;  /* 0x0001000068047824 */ /* 0x020fe200078e00ff */
[----:B------:R-:W-:Y:S01]  /*4280*/  ISETP.NE.AND P6, PT, R106, RZ, PT ;  /* 0x000000ff6a00720c */ /* 0x000fe20003fc5270 */
        /* <DEDUP_REMOVED lines=8> */
[----:B------:R-:W-:-:S13]  /*4310*/  ISETP.GT.AND P4, PT, R3, 0x80, P6 ;  /* 0x000000800300780c */ /* 0x000fda0003784270 */
[----:B0-----:R-:W-:Y:S05]  /*4320*/  @!P4 BRA `(.L_x_105) ;  /* 0x000000000004c947 */ /* 0x001fea0003800000 */
[----:B------:R0:W5:Y:S02]  /*4330*/  LDG.E.LTC128B.U16 R104, desc[UR36][R60.64+0x20] ;  /* 0x000020243c687981 */ /* 0x000164000c1e1520 */
.L_x_105:
[----:B------:R-:W-:Y:S05]  /*4340*/  BSYNC B1 ;  /* 0x0000000000017941 */ /* 0x000fea0003800000 */
.L_x_104:
[----:B-----5:R-:W-:Y:S01]  /*4350*/  IMAD.U32 R4, R104, 0x10000, RZ ;  /* 0x0001000068047824 */ /* 0x020fe200078e00ff */
[----:B------:R-:W-:Y:S01]  /*4360*/  ISETP.NE.AND P6, PT, R23, RZ, PT ;  /* 0x000000ff1700720c */ /* 0x000fe20003fc5270 */
[----:B------:R-:W-:Y:S02]  /*4370*/  BSSY B1, `(.L_x_106) ;  /* 0x000000b000017945 */ /* 0x000fe40003800000 */
[----:B------:R-:W-:Y:S01]  /*4380*/  FMUL R5, R4, R89 ;  /* 0x0000005904057220 */ /* 0x000fe20000400000 */
[----:B------:R-:W-:-:S03]  /*4390*/  @P4 MOV R4, R14 ;  /* 0x0000000e00044202 */ /* 0x000fc60000000f00 */
        /* <DEDUP_REMOVED lines=8> */
.L_x_107:
[----:B------:R-:W-:Y:S05]  /*4420*/  BSYNC B1 ;  /* 0x0000000000017941 */ /* 0x000fea0003800000 */
.L_x_106:
        /* <DEDUP_REMOVED lines=11> */
[----:B0-----:R-:W-:Y:S05]  /*44e0*/  @!P4 BRA `(.L_x_109) ;  /* 0x000000000004c947 */ /* 0x001fea0003800000 */
[----:B------:R0:W5:Y:S02]  /*44f0*/  LDG.E.LTC128B.U16 R104, desc[UR36][R10.64+0x20] ;  /* 0x000020240a687981 */ /* 0x000164000c1e1520 */
.L_x_109:
[----:B------:R-:W-:Y:S05]  /*4500*/  BSYNC B1 ;  /* 0x0000000000017941 */ /* 0x000fea0003800000 */
.L_x_108:
[----:B-----5:R-:W-:Y:S01]  /*4510*/  IMAD.U32 R4, R104, 0x10000, RZ ;  /* 0x0001000068047824 */ /* 0x020fe200078e00ff */
[----:B------:R-:W-:Y:S03]  /*4520*/  BSSY B1, `(.L_x_110) ;  /* 0x000000b000017945 */ /* 0x000fe60003800000 */
[----:B------:R-:W-:Y:S01]  /*4530*/  FMUL R5, R4, R89 ;  /* 0x0000005904057220 */ /* 0x000fe20000400000 */
[----:B------:R-:W-:-:S03]  /*4540*/  @P4 IMAD.MOV.U32 R4, RZ, RZ, R12 ;  /* 0x000000ffff044224 */ /* 0x000fc600078e000c */
        /* <DEDUP_REMOVED lines=8> */
.L_x_111:
[----:B------:R-:W-:Y:S05]  /*45d0*/  BSYNC B1 ;  /* 0x0000000000017941 */ /* 0x000fea0003800000 */
.L_x_110:
        /* <DEDUP_REMOVED lines=13> */
.L_x_113:
[----:B------:R-:W-:Y:S05]  /*46b0*/  BSYNC B1 ;  /* 0x0000000000017941 */ /* 0x000fea0003800000 */
.L_x_112:
[----:B-----5:R-:W-:Y:S01]  /*46c0*/  IMAD.U32 R4, R104, 0x10000, RZ ;  /* 0x0001000068047824 */ /* 0x020fe200078e00ff */
[----:B------:R-:W-:Y:S01]  /*46d0*/  ISETP.NE.AND P6, PT, R68, RZ, PT ;  /* 0x000000ff4400720c */ /* 0x000fe20003fc5270 */
[----:B------:R-:W-:Y:S02]  /*46e0*/  BSSY B1, `(.L_x_114) ;  /* 0x000000b000017945 */ /* 0x000fe40003800000 */
        /* <DEDUP_REMOVED lines=10> */
.L_x_115:
[----:B------:R-:W-:Y:S05]  /*4790*/  BSYNC B1 ;  /* 0x0000000000017941 */ /* 0x000fea0003800000 */
.L_x_114:
        /* <DEDUP_REMOVED lines=13> */
.L_x_117:
[----:B------:R-:W-:Y:S05]  /*4870*/  BSYNC B1 ;  /* 0x0000000000017941 */ /* 0x000fea0003800000 */
.L_x_116:
        /* <DEDUP_REMOVED lines=12> */
.L_x_119:
[----:B------:R-:W-:Y:S05]  /*4940*/  BSYNC B1 ;  /* 0x0000000000017941 */ /* 0x000fea0003800000 */
.L_x_118:
        /* <DEDUP_REMOVED lines=13> */
.L_x_121:
[----:B------:R-:W-:Y:S05]  /*4a20*/  BSYNC B1 ;  /* 0x0000000000017941 */ /* 0x000fea0003800000 */
.L_x_120:
        /* <DEDUP_REMOVED lines=13> */
.L_x_123:
[----:B------:R-:W-:Y:S05]  /*4b00*/  BSYNC B1 ;  /* 0x0000000000017941 */ /* 0x000fea0003800000 */
.L_x_122:
        /* <DEDUP_REMOVED lines=13> */
.L_x_125:
[----:B------:R-:W-:Y:S05]  /*4be0*/  BSYNC B1 ;  /* 0x0000000000017941 */ /* 0x000fea0003800000 */
.L_x_124:
        /* <DEDUP_REMOVED lines=12> */
.L_x_127:
[----:B------:R-:W-:Y:S05]  /*4cb0*/  BSYNC B1 ;  /* 0x0000000000017941 */ /* 0x000fea0003800000 */
.L_x_126:
        /* <DEDUP_REMOVED lines=13> */
.L_x_129:
[----:B------:R-:W-:Y:S05]  /*4d90*/  BSYNC B1 ;  /* 0x0000000000017941 */ /* 0x000fea0003800000 */
.L_x_128:
        /* <DEDUP_REMOVED lines=12> */
.L_x_131:
[----:B------:R-:W-:Y:S05]  /*4e60*/  BSYNC B1 ;  /* 0x0000000000017941 */ /* 0x000fea0003800000 */
.L_x_130:
        /* <DEDUP_REMOVED lines=12> */
.L_x_133:
[----:B------:R-:W-:Y:S05]  /*4f30*/  BSYNC B1 ;  /* 0x0000000000017941 */ /* 0x000fea0003800000 */
.L_x_132:
[----:B-----5:R-:W-:Y:S01]  /*4f40*/  IMAD.U32 R4, R104, 0x10000, RZ ;  /* 0x0001000068047824 */ /* 0x020fe200078e00ff */
[----:B------:R-:W-:Y:S01]  /*4f50*/  ISETP.GT.AND P5, PT, R3, 0x88, P5 ;  /* 0x000000880300780c */ /* 0x000fe20002fa4270 */
        /* <DEDUP_REMOVED lines=8> */
[----:B------:R-:W-:Y:S05]  /*4fe0*/  @!P5 BRA `(.L_x_135) ;  /* 0x000000000004d947 */ /* 0x000fea0003800000 */
[----:B------:R0:W5:Y:S02]  /*4ff0*/  LDG.E.LTC128B.U16 R104, desc[UR36][R10.64+0x52] ;  /* 0x000052240a687981 */ /* 0x000164000c1e1520 */
.L_x_135:
[----:B------:R-:W-:Y:S05]  /*5000*/  BSYNC B1 ;  /* 0x0000000000017941 */ /* 0x000fea0003800000 */
.L_x_134:
[----:B0----5:R-:W-:Y:S01]  /*5010*/  IMAD.U32 R4, R104, 0x10000, RZ ;  /* 0x0001000068047824 */ /* 0x021fe200078e00ff */
        /* <DEDUP_REMOVED lines=11> */
.L_x_137:
[----:B------:R-:W-:Y:S05]  /*50d0*/  BSYNC B1 ;  /* 0x0000000000017941 */ /* 0x000fea0003800000 */
.L_x_136:
[----:B0----5:R-:W-:Y:S01]  /*50e0*/  IMAD.U32 R4, R104, 0x10000, RZ ;  /* 0x0001000068047824 */ /* 0x021fe200078e00ff */
[----:B------:R-:W-:Y:S01]  /*50f0*/  ISETP.GT.AND P5, PT, R3, 0x80, P2 ;  /* 0x000000800300780c */ /* 0x000fe200017a4270 */
        /* <DEDUP_REMOVED lines=8> */
[----:B------:R-:W-:Y:S05]  /*5180*/  @!P5 BRA `(.L_x_139) ;  /* 0x000000000004d947 */ /* 0x000fea0003800000 */
[----:B------:R0:W5:Y:S02]  /*5190*/  LDG.E.LTC128B.U16 R104, desc[UR36][R60.64+0x62] ;  /* 0x000062243c687981 */ /* 0x000164000c1e1520 */
.L_x_139:
[----:B------:R-:W-:Y:S05]  /*51a0*/  BSYNC B1 ;  /* 0x0000000000017941 */ /* 0x000fea0003800000 */
.L_x_138:
        /* <DEDUP_REMOVED lines=12> */
.L_x_141:
[----:B------:R-:W-:Y:S05]  /*5270*/  BSYNC B1 ;  /* 0x0000000000017941 */ /* 0x000fea0003800000 */
.L_x_140:
[----:B0----5:R-:W-:Y:S01]  /*5280*/  IMAD.U32 R4, R104, 0x10000, RZ ;  /* 0x0001000068047824 */ /* 0x021fe200078e00ff */
        /* <DEDUP_REMOVED lines=11> */
.L_x_143:
[----:B------:R-:W-:Y:S05]  /*5340*/  BSYNC B1 ;  /* 0x0000000000017941 */ /* 0x000fea0003800000 */
.L_x_142:
        /* <DEDUP_REMOVED lines=12> */
.L_x_145:
[----:B------:R-:W-:Y:S05]  /*5410*/  BSYNC B1 ;  /* 0x0000000000017941 */ /* 0x000fea0003800000 */
.L_x_144:
        /* <DEDUP_REMOVED lines=12> */
.L_x_147:
[----:B------:R-:W-:Y:S05]  /*54e0*/  BSYNC B1 ;  /* 0x0000000000017941 */ /* 0x000fea0003800000 */
.L_x_146:
        /* <DEDUP_REMOVED lines=9> */
.L_x_149:
[----:B------:R-:W-:Y:S05]  /*5580*/  BSYNC B1 ;  /* 0x0000000000017941 */ /* 0x000fea0003800000 */
.L_x_148:
        /* <DEDUP_REMOVED lines=12> */
.L_x_151:
[----:B------:R-:W-:Y:S05]  /*5650*/  BSYNC B1 ;  /* 0x0000000000017941 */ /* 0x000fea0003800000 */
.L_x_150:
[----:B------:R-:W-:Y:S05]  /*5660*/  @!P0 BRA `(.L_x_152) ;  /* 0x0000001400f08947 */ /* 0x000fea0003800000 */
[----:B-----5:R-:W-:-:S04]  /*5670*/  IMAD.U32 R104, R104, 0x10000, RZ ;  /* 0x0001000068687824 */ /* 0x020fc800078e00ff */
[----:B------:R-:W-:-:S04]  /*5680*/  FMUL R104, R104, R89 ;  /* 0x0000005968687220 */ /* 0x000fc80000400000 */
[----:B------:R-:W-:-:S05]  /*5690*/  FFMA R104, R55, R88, R104 ;  /* 0x0000005837687223 */ /* 0x000fca0000000068 */
[----:B------:R-:W-:-:S05]  /*56a0*/  F2FP.BF16.F32.PACK_AB R104, RZ, R104 ;  /* 0x00000068ff68723e */ /* 0x000fca00000010ff */
[----:B------:R0:W-:Y:S01]  /*56b0*/  STG.E.U16 desc[UR36][R12.64+0x72], R104 ;  /* 0x000072680c007986 */ /* 0x0001e2000c101524 */
[----:B------:R-:W-:Y:S05]  /*56c0*/  BRA `(.L_x_152) ;  /* 0x0000001400d87947 */ /* 0x000fea0003800000 */
.L_x_29:
[----:B------:R-:W-:Y:S01]  /*56d0*/  ULDC.64 UR4, c[0x0][0x5c0] ;  /* 0x0001700000047ab9 */ /* 0x000fe20000000a00 */
[----:B------:R-:W-:Y:S01]  /*56e0*/  ISETP.GT.AND P3, PT, R4, 0x1, PT ;  /* 0x000000010400780c */ /* 0x000fe20003f64270 */
[-C--:B------:R-:W-:Y:S01]  /*56f0*/  FMUL R56, R56, R88.reuse ;  /* 0x0000005838387220 */ /* 0x080fe20000400000 */
[----:B------:R-:W-:Y:S01]  /*5700*/  LEA R14, P1, R104, UR4, 0x1 ;  /* 0x00000004680e7c11 */ /* 0x000fe2000f8208ff */
[-C--:B------:R-:W-:Y:S01]  /*5710*/  FMUL R57, R57, R88.reuse ;  /* 0x0000005839397220 */ /* 0x080fe20000400000 */
[----:B------:R-:W-:Y:S01]  /*5720*/  IMAD.SHL.U32 R7, R12, 0x10, RZ ;  /* 0x000000100c077824 */ /* 0x000fe200078e00ff */
[----:B------:R-:W-:Y:S01]  /*5730*/  ISETP.GT.AND P2, PT, R3, 0x8, P6 ;  /* 0x000000080300780c */ /* 0x000fe20003744270 */
[-C--:B------:R-:W-:Y:S01]  /*5740*/  FMUL R58, R58, R88.reuse ;  /* 0x000000583a3a7220 */ /* 0x080fe20000400000 */
[----:B------:R-:W-:Y:S01]  /*5750*/  LEA.HI.X R15, R104, UR5, R93, 0x1, P1 ;  /* 0x00000005680f7c11 */ /* 0x000fe200088f0c5d */
[-C--:B------:R-:W-:Y:S01]  /*5760*/  FMUL R59, R59, R88.reuse ;  /* 0x000000583b3b7220 */ /* 0x080fe20000400000 */
[----:B------:R-:W-:Y:S01]  /*5770*/  ISETP.GT.AND P1, PT, R3, RZ, P3 ;  /* 0x000000ff0300720c */ /* 0x000fe20001f24270 */
[----:B------:R-:W-:Y:S01]  /*5780*/  FMUL R60, R60, R88 ;  /* 0x000000583c3c7220 */ /* 0x000fe20000400000 */
[----:B------:R-:W-:Y:S01]  /*5790*/  F2FP.BF16.F32.PACK_AB R56, RZ, R56 ;  /* 0x00000038ff38723e */ /* 0x000fe200000010ff */
[-C--:B------:R-:W-:Y:S01]  /*57a0*/  FMUL R61, R61, R88.reuse ;  /* 0x000000583d3d7220 */ /* 0x080fe20000400000 */
[----:B------:R-:W-:Y:S01]  /*57b0*/  F2FP.BF16.F32.PACK_AB R57, RZ, R57 ;  /* 0x00000039ff39723e */ /* 0x000fe200000010ff */
[----:B------:R-:W-:Y:S01]  /*57c0*/  FMUL R63, R63, R88 ;  /* 0x000000583f3f7220 */ /* 0x000fe20000400000 */
[C---:B------:R-:W-:Y:S01]  /*57d0*/  SHF.L.U64.HI R5, R12.reuse, 0x4, R13 ;  /* 0x000000040c057819 */ /* 0x040fe2000001020d */
[----:B------:R-:W-:Y:S01]  /*57e0*/  @P0 STG.E.U16 desc[UR36][R14.64], R56 ;  /* 0x000000380e000986 */ /* 0x000fe2000c101524 */
[----:B------:R-:W-:Y:S01]  /*57f0*/  PRMT R9, R57, 0x7610, R9 ;  /* 0x0000761039097816 */ /* 0x000fe20000000009 */
[----:B------:R-:W-:Y:S01]  /*5800*/  IMAD.SHL.U32 R57, R12, 0x100, RZ ;  /* 0x000001000c397824 */ /* 0x000fe200078e00ff */
[----:B------:R-:W-:Y:S01]  /*5810*/  IADD3 R8, P0, R7, R14, RZ ;  /* 0x0000000e07087210 */ /* 0x000fe20007f1e0ff */
[----:B------:R-:W-:Y:S01]  /*5820*/  FMUL R62, R62, R88 ;  /* 0x000000583e3e7220 */ /* 0x000fe20000400000 */
[----:B------:R-:W-:Y:S01]  /*5830*/  F2FP.BF16.F32.PACK_AB R58, RZ, R58 ;  /* 0x0000003aff3a723e */ /* 0x000fe200000010ff */
[--C-:B------:R-:W-:Y:S01]  /*5840*/  @P1 IMAD.MOV.U32 R10, RZ, RZ, R14.reuse ;  /* 0x000000ffff0a1224 */ /* 0x100fe200078e000e */
[----:B------:R-:W-:Y:S01]  /*5850*/  SHF.L.U64.HI R23, R12, 0x8, R13 ;  /* 0x000000080c177819 */ /* 0x000fe2000001020d */
[--C-:B------:R-:W-:Y:S01]  /*5860*/  @P1 IMAD.MOV.U32 R11, RZ, RZ, R15.reuse ;  /* 0x000000ffff0b1224 */ /* 0x100fe200078e000f */
[----:B------:R-:W-:Y:S01]  /*5870*/  ISETP.GT.AND P4, PT, R4, 0x8, PT ;  /* 0x000000080400780c */ /* 0x000fe20003f84270 */
[-C--:B------:R-:W-:Y:S01]  /*5880*/  FMUL R64, R64, R88.reuse ;  /* 0x0000005840407220 */ /* 0x080fe20000400000 */
[----:B------:R-:W-:Y:S01]  /*5890*/  F2FP.BF16.F32.PACK_AB R59, RZ, R59 ;  /* 0x0000003bff3b723e */ /* 0x000fe200000010ff */
[----:B------:R-:W-:Y:S01]  /*58a0*/  FMUL R65, R65, R88 ;  /* 0x0000005841417220 */ /* 0x000fe20000400000 */
[----:B------:R0:W-:Y:S01]  /*58b0*/  @P1 STG.E.U16 desc[UR36][R10.64+0x2], R9 ;  /* 0x000002090a001986 */ /* 0x0001e2000c101524 */
[----:B------:R-:W-:Y:S01]  /*58c0*/  F2FP.BF16.F32.PACK_AB R60, RZ, R60 ;  /* 0x0000003cff3c723e */ /* 0x000fe200000010ff */
[-C--:B------:R-:W-:Y:S01]  /*58d0*/  FMUL R66, R66, R88.reuse ;  /* 0x0000005842427220 */ /* 0x080fe20000400000 */
[----:B------:R-:W-:Y:S01]  /*58e0*/  F2FP.BF16.F32.PACK_AB R61, RZ, R61 ;  /* 0x0000003dff3d723e */ /* 0x000fe200000010ff */
[-C--:B------:R-:W-:Y:S01]  /*58f0*/  FMUL R67, R67, R88.reuse ;  /* 0x0000005843437220 */ /* 0x080fe20000400000 */
[----:B------:R-:W-:Y:S01]  /*5900*/  F2FP.BF16.F32.PACK_AB R63, RZ, R63 ;  /* 0x0000003fff3f723e */ /* 0x000fe200000010ff */
[----:B------:R-:W-:Y:S01]  /*5910*/  FMUL R68, R68, R88 ;  /* 0x0000005844447220 */ /* 0x000fe20000400000 */
[----:B------:R-:W-:Y:S01]  /*5920*/  F2FP.BF16.F32.PACK_AB R62, RZ, R62 ;  /* 0x0000003eff3e723e */ /* 0x000fe200000010ff */
[----:B------:R-:W-:Y:S01]  /*5930*/  FMUL R69, R69, R88 ;  /* 0x0000005845457220 */ /* 0x000fe20000400000 */
[----:B------:R-:W-:Y:S01]  /*5940*/  F2FP.BF16.F32.PACK_AB R64, RZ, R64 ;  /* 0x00000040ff40723e */ /* 0x000fe200000010ff */
[-C--:B------:R-:W-:Y:S01]  /*5950*/  FMUL R70, R70, R88.reuse ;  /* 0x0000005846467220 */ /* 0x080fe20000400000 */
[----:B------:R-:W-:Y:S01]  /*5960*/  F2FP.BF16.F32.PACK_AB R65, RZ, R65 ;  /* 0x00000041ff41723e */ /* 0x000fe200000010ff */
[----:B0-----:R-:W-:Y:S01]  /*5970*/  IMAD.X R9, R5, 0x1, R15, P0 ;  /* 0x0000000105097824 */ /* 0x001fe200000e060f */
[----:B------:R-:W-:Y:S01]  /*5980*/  ISETP.GT.AND P0, PT, R3, 0x8, P3 ;  /* 0x000000080300780c */ /* 0x000fe20001f04270 */
[-C--:B------:R-:W-:Y:S01]  /*5990*/  FMUL R71, R71, R88.reuse ;  /* 0x0000005847477220 */ /* 0x080fe20000400000 */
[----:B------:R-:W-:Y:S01]  /*59a0*/  ISETP.GT.AND P3, PT, R4, 0x9, PT ;  /* 0x000000090400780c */ /* 0x000fe20003f64270 */
[----:B------:R-:W-:Y:S01]  /*59b0*/  FMUL R72, R72, R88 ;  /* 0x0000005848487220 */ /* 0x000fe20000400000 */
[----:B------:R-:W-:Y:S01]  /*59c0*/  @P2 STG.E.U16 desc[UR36][R8.64], R58 ;  /* 0x0000003a08002986 */ /* 0x000fe2000c101524 */
[----:B------:R-:W-:Y:S01]  /*59d0*/  IADD3 R6, P1, P2, R57, R14, R7 ;  /* 0x0000000e39067210 */ /* 0x000fe20007a3e007 */
[----:B------:R-:W-:Y:S01]  /*59e0*/  FMUL R73, R73, R88 ;  /* 0x0000005849497220 */ /* 0x000fe20000400000 */
[----:B------:R-:W-:Y:S01]  /*59f0*/  F2FP.BF16.F32.PACK_AB R66, RZ, R66 ;  /* 0x00000042ff42723e */ /* 0x000fe200000010ff */
[-C--:B------:R-:W-:Y:S01]  /*5a00*/  FMUL R74, R74, R88.reuse ;  /* 0x000000584a4a7220 */ /* 0x080fe20000400000 */
[----:B------:R-:W-:Y:S01]  /*5a10*/  IADD3.X R7, R23, R15, R5, P1, P2 ;  /* 0x0000000f17077210 */ /* 0x000fe20000fe4405 */
[-C--:B------:R-:W-:Y:S01]  /*5a20*/  FMUL R75, R75, R88.reuse ;  /* 0x000000584b4b7220 */ /* 0x080fe20000400000 */
[C---:B------:R-:W-:Y:S01]  /*5a30*/  ISETP.GT.AND P1, PT, R3.reuse, RZ, P4 ;  /* 0x000000ff0300720c */ /* 0x040fe20002724270 */
[-C--:B------:R-:W-:Y:S01]  /*5a40*/  FMUL R76, R76, R88.reuse ;  /* 0x000000584c4c7220 */ /* 0x080fe20000400000 */
[----:B------:R-:W-:Y:S01]  /*5a50*/  @P0 STG.E.U16 desc[UR36][R8.64+0x2], R59 ;  /* 0x0000023b08000986 */ /* 0x000fe2000c101524 */
[----:B------:R-:W-:Y:S01]  /*5a60*/  ISETP.GT.AND P0, PT, R3, RZ, P3 ;  /* 0x000000ff0300720c */ /* 0x000fe20001f04270 */
[-C--:B------:R-:W-:Y:S01]  /*5a70*/  FMUL R77, R77, R88.reuse ;  /* 0x000000584d4d7220 */ /* 0x080fe20000400000 */
[----:B------:R-:W-:Y:S01]  /*5a80*/  ISETP.GT.AND P2, PT, R4, 0x11, PT ;  /* 0x000000110400780c */ /* 0x000fe20003f44270 */
[-C--:B------:R-:W-:Y:S01]  /*5a90*/  FMUL R78, R78, R88.reuse ;  /* 0x000000584e4e7220 */ /* 0x080fe20000400000 */
[----:B------:R-:W-:Y:S01]  /*5aa0*/  F2FP.BF16.F32.PACK_AB R67, RZ, R67 ;  /* 0x00000043ff43723e */ /* 0x000fe200000010ff */
[----:B------:R-:W-:Y:S01]  /*5ab0*/  FMUL R79, R79, R88 ;  /* 0x000000584f4f7220 */ /* 0x000fe20000400000 */
[----:B------:R-:W-:Y:S01]  /*5ac0*/  F2FP.BF16.F32.PACK_AB R68, RZ, R68 ;  /* 0x00000044ff44723e */ /* 0x000fe200000010ff */
[-C--:B------:R-:W-:Y:S01]  /*5ad0*/  FMUL R80, R80, R88.reuse ;  /* 0x0000005850507220 */ /* 0x080fe20000400000 */
[----:B------:R-:W-:Y:S01]  /*5ae0*/  F2FP.BF16.F32.PACK_AB R69, RZ, R69 ;  /* 0x00000045ff45723e */ /* 0x000fe200000010ff */
[----:B------:R-:W-:Y:S01]  /*5af0*/  FMUL R81, R81, R88 ;  /* 0x0000005851517220 */ /* 0x000fe20000400000 */
[--C-:B------:R-:W-:Y:S01]  /*5b00*/  @P1 IMAD.MOV.U32 R10, RZ, RZ, R14.reuse ;  /* 0x000000ffff0a1224 */ /* 0x100fe200078e000e */
[----:B------:R-:W-:Y:S01]  /*5b10*/  F2FP.BF16.F32.PACK_AB R70, RZ, R70 ;  /* 0x00000046ff46723e */ /* 0x000fe200000010ff */
[--C-:B------:R-:W-:Y:S01]  /*5b20*/  @P1 IMAD.MOV.U32 R11, RZ, RZ, R15.reuse ;  /* 0x000000ffff0b1224 */ /* 0x100fe200078e000f */
[----:B------:R-:W-:Y:S01]  /*5b30*/  F2FP.BF16.F32.PACK_AB R71, RZ, R71 ;  /* 0x00000047ff47723e */ /* 0x000fe200000010ff */
[----:B------:R-:W-:Y:S01]  /*5b40*/  FMUL R82, R82, R88 ;  /* 0x0000005852527220 */ /* 0x000fe20000400000 */
[----:B------:R-:W-:Y:S01]  /*5b50*/  F2FP.BF16.F32.PACK_AB R72, RZ, R72 ;  /* 0x00000048ff48723e */ /* 0x000fe200000010ff */
[-C--:B------:R-:W-:Y:S01]  /*5b60*/  FMUL R83, R83, R88.reuse ;  /* 0x0000005853537220 */ /* 0x080fe20000400000 */
[----:B------:R0:W-:Y:S01]  /*5b70*/  @P1 STG.E.U16 desc[UR36][R10.64+0x10], R60 ;  /* 0x0000103c0a001986 */ /* 0x0001e2000c101524 */
[----:B------:R-:W-:Y:S01]  /*5b80*/  ISETP.GT.AND P1, PT, R3, 0x8, P4 ;  /* 0x000000080300780c */ /* 0x000fe20002724270 */
[-C--:B------:R-:W-:Y:S01]  /*5b90*/  FMUL R84, R84, R88.reuse ;  /* 0x0000005854547220 */ /* 0x080fe20000400000 */
[----:B------:R-:W-:Y:S01]  /*5ba0*/  F2FP.BF16.F32.PACK_AB R73, RZ, R73 ;  /* 0x00000049ff49723e */ /* 0x000fe200000010ff */
[----:B------:R-:W-:Y:S01]  /*5bb0*/  FMUL R85, R85, R88 ;  /* 0x0000005855557220 */ /* 0x000fe20000400000 */
[----:B------:R-:W-:Y:S01]  /*5bc0*/  F2FP.BF16.F32.PACK_AB R74, RZ, R74 ;  /* 0x0000004aff4a723e */ /* 0x000fe200000010ff */
[-C--:B------:R-:W-:Y:S01]  /*5bd0*/  FMUL R86, R86, R88.reuse ;  /* 0x0000005856567220 */ /* 0x080fe20000400000 */
[----:B------:R-:W-:Y:S01]  /*5be0*/  F2FP.BF16.F32.PACK_AB R75, RZ, R75 ;  /* 0x0000004bff4b723e */ /* 0x000fe200000010ff */
[-C--:B------:R-:W-:Y:S01]  /*5bf0*/  FMUL R87, R87, R88.reuse ;  /* 0x0000005857577220 */ /* 0x080fe20000400000 */
[----:B------:R-:W-:Y:S01]  /*5c00*/  ISETP.GT.AND P5, PT, R4, 0x28, PT ;  /* 0x000000280400780c */ /* 0x000fe20003fa4270 */
[----:B------:R-:W-:Y:S01]  /*5c10*/  FMUL R24, R24, R88 ;  /* 0x0000005818187220 */ /* 0x000fe20000400000 */
[----:B------:R-:W-:Y:S01]  /*5c20*/  F2FP.BF16.F32.PACK_AB R76, RZ, R76 ;  /* 0x0000004cff4c723e */ /* 0x000fe200000010ff */
[--C-:B0-----:R-:W-:Y:S01]  /*5c30*/  @P0 IMAD.MOV.U32 R10, RZ, RZ, R14.reuse ;  /* 0x000000ffff0a0224 */ /* 0x101fe200078e000e */
[----:B------:R-:W-:Y:S01]  /*5c40*/  ISETP.GT.AND P4, PT, R4, 0x29, PT ;  /* 0x000000290400780c */ /* 0x000fe20003f84270 */
        /* <DEDUP_REMOVED lines=8> */
[C---:B------:R-:W-:Y:S01]  /*5cd0*/  ISETP.GT.AND P3, PT, R4.reuse, 0x10, PT ;  /* 0x000000100400780c */ /* 0x040fe20003f64270 */
[----:B------:R-:W-:Y:S01]  /*5ce0*/  @P1 STG.E.U16 desc[UR36][R8.64+0x10], R62 ;  /* 0x0000103e08001986 */ /* 0x000fe2000c101524 */
        /* <DEDUP_REMOVED lines=8> */
[----:B------:R-:W-:Y:S01]  /*5d70*/  F2FP.BF16.F32.PACK_AB R82, RZ, R82 ;  /* 0x00000052ff52723e */ /* 0x000fe200000010ff */
[----:B------:R-:W-:Y:S01]  /*5d80*/  @P0 STG.E.U16 desc[UR36][R8.64+0x12], R63 ;  /* 0x0000123f08000986 */ /* 0x000fe2000c101524 */
[----:B------:R-:W-:Y:S01]  /*5d90*/  ISETP.GT.AND P0, PT, R3, RZ, P3 ;  /* 0x000000ff0300720c */ /* 0x000fe20001f04270 */
[-C--:B------:R-:W-:Y:S01]  /*5da0*/  FMUL R32, R32, R88.reuse ;  /* 0x0000005820207220 */ /* 0x080fe20000400000 */
[----:B------:R-:W-:Y:S01]  /*5db0*/  F2FP.BF16.F32.PACK_AB R83, RZ, R83 ;  /* 0x00000053ff53723e */ /* 0x000fe200000010ff */
[----:B------:R-:W-:Y:S01]  /*5dc0*/  FMUL R33, R33, R88 ;  /* 0x0000005821217220 */ /* 0x000fe20000400000 */
[----:B------:R-:W-:Y:S01]  /*5dd0*/  F2FP.BF16.F32.PACK_AB R84, RZ, R84 ;  /* 0x00000054ff54723e */ /* 0x000fe200000010ff */
[-C--:B------:R-:W-:Y:S01]  /*5de0*/  FMUL R34, R34, R88.reuse ;  /* 0x0000005822227220 */ /* 0x080fe20000400000 */
[----:B------:R-:W-:Y:S01]  /*5df0*/  P2R R5, PR, RZ, 0x20 ;  /* 0x00000020ff057803 */ /* 0x000fe20000000000 */
[-C--:B------:R-:W-:Y:S01]  /*5e00*/  FMUL R35, R35, R88.reuse ;  /* 0x0000005823237220 */ /* 0x080fe20000400000 */
[----:B------:R-:W-:Y:S01]  /*5e10*/  F2FP.BF16.F32.PACK_AB R85, RZ, R85 ;  /* 0x00000055ff55723e */ /* 0x000fe200000010ff */
[----:B------:R-:W-:Y:S01]  /*5e20*/  FMUL R36, R36, R88 ;  /* 0x0000005824247220 */ /* 0x000fe20000400000 */
[----:B------:R-:W-:Y:S01]  /*5e30*/  F2FP.BF16.F32.PACK_AB R86, RZ, R86 ;  /* 0x00000056ff56723e */ /* 0x000fe200000010ff */
[----:B------:R-:W-:Y:S01]  /*5e40*/  FMUL R37, R37, R88 ;  /* 0x0000005825257220 */ /* 0x000fe20000400000 */
[----:B------:R-:W-:Y:S01]  /*5e50*/  F2FP.BF16.F32.PACK_AB R87, RZ, R87 ;  /* 0x00000057ff57723e */ /* 0x000fe200000010ff */
[--C-:B0-----:R-:W-:Y:S01]  /*5e60*/  @P0 IMAD.MOV.U32 R10, RZ, RZ, R14.reuse ;  /* 0x000000ffff0a0224 */ /* 0x101fe200078e000e */
[----:B------:R-:W-:Y:S01]  /*5e70*/  F2FP.BF16.F32.PACK_AB R24, RZ, R24 ;  /* 0x00000018ff18723e */ /* 0x000fe200000010ff */
[--C-:B------:R-:W-:Y:S01]  /*5e80*/  @P0 IMAD.MOV.U32 R11, RZ, RZ, R15.reuse ;  /* 0x000000ffff0b0224 */ /* 0x100fe200078e000f */
[----:B------:R-:W-:Y:S01]  /*5e90*/  F2FP.BF16.F32.PACK_AB R25, RZ, R25 ;  /* 0x00000019ff19723e */ /* 0x000fe200000010ff */
[----:B------:R-:W-:Y:S01]  /*5ea0*/  FMUL R38, R38, R88 ;  /* 0x0000005826267220 */ /* 0x000fe20000400000 */
[----:B------:R-:W-:Y:S01]  /*5eb0*/  F2FP.BF16.F32.PACK_AB R26, RZ, R26 ;  /* 0x0000001aff1a723e */ /* 0x000fe200000010ff */
[-C--:B------:R-:W-:Y:S01]  /*5ec0*/  FMUL R39, R39, R88.reuse ;  /* 0x0000005827277220 */ /* 0x080fe20000400000 */
[----:B------:R0:W-:Y:S01]  /*5ed0*/  @P0 STG.E.U16 desc[UR36][R10.64+0x20], R64 ;  /* 0x000020400a000986 */ /* 0x0001e2000c101524 */
[----:B------:R-:W-:Y:S01]  /*5ee0*/  ISETP.GT.AND P0, PT, R3, RZ, P2 ;  /* 0x000000ff0300720c */ /* 0x000fe20001704270 */
        /* <DEDUP_REMOVED lines=12> */
[----:B0-----:R-:W-:Y:S01]  /*5fb0*/  @P0 IMAD.MOV.U32 R10, RZ, RZ, R14 ;  /* 0x000000ffff0a0224 */ /* 0x001fe200078e000e */
[----:B------:R-:W-:Y:S01]  /*5fc0*/  F2FP.BF16.F32.PACK_AB R33, RZ, R33 ;  /* 0x00000021ff21723e */ /* 0x000fe200000010ff */
[----:B------:R-:W-:Y:S01]  /*5fd0*/  @P0 IMAD.MOV.U32 R11, RZ, RZ, R15 ;  /* 0x000000ffff0b0224 */ /* 0x000fe200078e000f */
[----:B------:R-:W-:Y:S01]  /*5fe0*/  F2FP.BF16.F32.PACK_AB R34, RZ, R34 ;  /* 0x00000022ff22723e */ /* 0x000fe200000010ff */
[-C--:B------:R-:W-:Y:S01]  /*5ff0*/  FMUL R46, R46, R88.reuse ;  /* 0x000000582e2e7220 */ /* 0x080fe20000400000 */
[----:B------:R-:W-:Y:S01]  /*6000*/  F2FP.BF16.F32.PACK_AB R35, RZ, R35 ;  /* 0x00000023ff23723e */ /* 0x000fe200000010ff */
[-C--:B------:R-:W-:Y:S01]  /*6010*/  FMUL R47, R47, R88.reuse ;  /* 0x000000582f2f7220 */ /* 0x080fe20000400000 */
[----:B------:R0:W-:Y:S01]  /*6020*/  @P0 STG.E.U16 desc[UR36][R10.64+0x22], R65 ;  /* 0x000022410a000986 */ /* 0x0001e2000c101524 */
[----:B------:R-:W-:Y:S01]  /*6030*/  ISETP.GT.AND P0, PT, R3, 0x8, P3 ;  /* 0x000000080300780c */ /* 0x000fe20001f04270 */
[-C--:B------:R-:W-:Y:S01]  /*6040*/  FMUL R48, R48, R88.reuse ;  /* 0x0000005830307220 */ /* 0x080fe20000400000 */
[----:B------:R-:W-:Y:S01]  /*6050*/  ISETP.GT.AND P3, PT, R4, 0x30, PT ;  /* 0x000000300400780c */ /* 0x000fe20003f64270 */
        /* <DEDUP_REMOVED lines=11> */
[----:B------:R-:W-:Y:S01]  /*6110*/  ISETP.GT.AND P0, PT, R3, 0x8, P2 ;  /* 0x000000080300780c */ /* 0x000fe20001704270 */
[-C--:B------:R-:W-:Y:S01]  /*6120*/  FMUL R54, R54, R88.reuse ;  /* 0x0000005836367220 */ /* 0x080fe20000400000 */
[----:B------:R-:W-:Y:S01]  /*6130*/  ISETP.GT.AND P2, PT, R4, 0x18, PT ;  /* 0x000000180400780c */ /* 0x000fe20003f44270 */
[----:B------:R-:W-:Y:S01]  /*6140*/  FMUL R55, R55, R88 ;  /* 0x0000005837377220 */ /* 0x000fe20000400000 */
[----:B------:R-:W-:-:S02]  /*6150*/  F2FP.BF16.F32.PACK_AB R41, RZ, R41 ;  /* 0x00000029ff29723e */ /* 0x000fc400000010ff */
[----:B------:R-:W-:Y:S02]  /*6160*/  F2FP.BF16.F32.PACK_AB R42, RZ, R42 ;  /* 0x0000002aff2a723e */ /* 0x000fe400000010ff */
[----:B------:R-:W-:Y:S02]  /*6170*/  F2FP.BF16.F32.PACK_AB R43, RZ, R43 ;  /* 0x0000002bff2b723e */ /* 0x000fe400000010ff */
[----:B------:R-:W-:Y:S02]  /*6180*/  F2FP.BF16.F32.PACK_AB R44, RZ, R44 ;  /* 0x0000002cff2c723e */ /* 0x000fe400000010ff */
[----:B------:R-:W-:Y:S01]  /*6190*/  F2FP.BF16.F32.PACK_AB R45, RZ, R45 ;  /* 0x0000002dff2d723e */ /* 0x000fe200000010ff */
[----:B------:R-:W-:Y:S01]  /*61a0*/  @P0 STG.E.U16 desc[UR36][R8.64+0x22], R67 ;  /* 0x0000224308000986 */ /* 0x000fe2000c101524 */
[----:B------:R-:W-:Y:S02]  /*61b0*/  ISETP.GT.AND P0, PT, R3, RZ, P2 ;  /* 0x000000ff0300720c */ /* 0x000fe40001704270 */
[----:B------:R-:W-:-:S02]  /*61c0*/  F2FP.BF16.F32.PACK_AB R46, RZ, R46 ;  /* 0x0000002eff2e723e */ /* 0x000fc400000010ff */
[----:B------:R-:W-:Y:S02]  /*61d0*/  F2FP.BF16.F32.PACK_AB R47, RZ, R47 ;  /* 0x0000002fff2f723e */ /* 0x000fe400000010ff */
[----:B------:R-:W-:Y:S02]  /*61e0*/  F2FP.BF16.F32.PACK_AB R48, RZ, R48 ;  /* 0x00000030ff30723e */ /* 0x000fe400000010ff */
[----:B------:R-:W-:Y:S02]  /*61f0*/  F2FP.BF16.F32.PACK_AB R49, RZ, R49 ;  /* 0x00000031ff31723e */ /* 0x000fe400000010ff */
[----:B------:R-:W-:Y:S02]  /*6200*/  F2FP.BF16.F32.PACK_AB R50, RZ, R50 ;  /* 0x00000032ff32723e */ /* 0x000fe400000010ff */
[----:B------:R-:W-:Y:S01]  /*6210*/  F2FP.BF16.F32.PACK_AB R51, RZ, R51 ;  /* 0x00000033ff33723e */ /* 0x000fe200000010ff */
[----:B0-----:R-:W-:Y:S01]  /*6220*/  @P0 IMAD.MOV.U32 R10, RZ, RZ, R14 ;  /* 0x000000ffff0a0224 */ /* 0x001fe200078e000e */
[----:B------:R-:W-:Y:S01]  /*6230*/  F2FP.BF16.F32.PACK_AB R52, RZ, R52 ;  /* 0x00000034ff34723e */ /* 0x000fe200000010ff */
[----:B------:R-:W-:Y:S01]  /*6240*/  @P0 IMAD.MOV.U32 R11, RZ, RZ, R15 ;  /* 0x000000ffff0b0224 */ /* 0x000fe200078e000f */
[----:B------:R-:W-:-:S02]  /*6250*/  F2FP.BF16.F32.PACK_AB R53, RZ, R53 ;  /* 0x00000035ff35723e */ /* 0x000fc400000010ff */
[----:B------:R-:W-:Y:S02]  /*6260*/  F2FP.BF16.F32.PACK_AB R54, RZ, R54 ;  /* 0x00000036ff36723e */ /* 0x000fe400000010ff */
[----:B------:R0:W-:Y:S01]  /*6270*/  @P0 STG.E.U16 desc[UR36][R10.64+0x30], R68 ;  /* 0x000030440a000986 */ /* 0x0001e2000c101524 */
[----:B------:R-:W-:Y:S02]  /*6280*/  ISETP.GT.AND P0, PT, R3, RZ, P1 ;  /* 0x000000ff0300720c */ /* 0x000fe40000f04270 */
[----:B------:R-:W-:-:S11]  /*6290*/  F2FP.BF16.F32.PACK_AB R55, RZ, R55 ;  /* 0x00000037ff37723e */ /* 0x000fd600000010ff */
[----:B0-----:R-:W-:Y:S02]  /*62a0*/  @P0 IMAD.MOV.U32 R10, RZ, RZ, R14 ;  /* 0x000000ffff0a0224 */ /* 0x001fe400078e000e */
[----:B------:R-:W-:-:S05]  /*62b0*/  @P0 IMAD.MOV.U32 R11, RZ, RZ, R15 ;  /* 0x000000ffff0b0224 */ /* 0x000fca00078e000f */
[----:B------:R0:W-:Y:S01]  /*62c0*/  @P0 STG.E.U16 desc[UR36][R10.64+0x32], R69 ;  /* 0x000032450a000986 */ /* 0x0001e2000c101524 */
[----:B------:R-:W-:Y:S02]  /*62d0*/  ISETP.GT.AND P0, PT, R3, 0x8, P2 ;  /* 0x000000080300780c */ /* 0x000fe40001704270 */
[----:B------:R-:W-:-:S11]  /*62e0*/  ISETP.GT.AND P2, PT, R4, 0x20, PT ;  /* 0x000000200400780c */ /* 0x000fd60003f44270 */
[----:B------:R-:W-:Y:S01]  /*62f0*/  @P0 STG.E.U16 desc[UR36][R8.64+0x30], R70 ;  /* 0x0000304608000986 */ /* 0x000fe2000c101524 */
[----:B------:R-:W-:Y:S02]  /*6300*/  ISETP.GT.AND P0, PT, R3, 0x8, P1 ;  /* 0x000000080300780c */ /* 0x000fe40000f04270 */
[----:B------:R-:W-:-:S11]  /*6310*/  ISETP.GT.AND P1, PT, R4, 0x21, PT ;  /* 0x000000210400780c */ /* 0x000fd60003f24270 */
[----:B------:R-:W-:Y:S01]  /*6320*/  @P0 STG.E.U16 desc[UR36][R8.64+0x32], R71 ;  /* 0x0000324708000986 */ /* 0x000fe2000c101524 */
[----:B------:R-:W-:-:S13]  /*6330*/  ISETP.GT.AND P0, PT, R3, RZ, P2 ;  /* 0x000000ff0300720c */ /* 0x000fda0001704270 */
[----:B0-----:R-:W-:Y:S02]  /*6340*/  @P0 IMAD.MOV.U32 R10, RZ, RZ, R14 ;  /* 0x000000ffff0a0224 */ /* 0x001fe400078e000e */
[----:B------:R-:W-:-:S05]  /*6350*/  @P0 IMAD.MOV.U32 R11, RZ, RZ, R15 ;  /* 0x000000ffff0b0224 */ /* 0x000fca00078e000f */
[----:B------:R0:W-:Y:S01]  /*6360*/  @P0 STG.E.U16 desc[UR36][R10.64+0x40], R72 ;  /* 0x000040480a000986 */ /* 0x0001e2000c101524 */
[----:B------:R-:W-:-:S13]  /*6370*/  ISETP.GT.AND P0, PT, R3, RZ, P1 ;  /* 0x000000ff0300720c */ /* 0x000fda0000f04270 */
[----:B0-----:R-:W-:Y:S02]  /*6380*/  @P0 IMAD.MOV.U32 R10, RZ, RZ, R14 ;  /* 0x000000ffff0a0224 */ /* 0x001fe400078e000e */
[----:B------:R-:W-:-:S05]  /*6390*/  @P0 IMAD.MOV.U32 R11, RZ, RZ, R15 ;  /* 0x000000ffff0b0224 */ /* 0x000fca00078e000f */
[----:B------:R0:W-:Y:S01]  /*63a0*/  @P0 STG.E.U16 desc[UR36][R10.64+0x42], R73 ;  /* 0x000042490a000986 */ /* 0x0001e2000c101524 */
[----:B------:R-:W-:Y:S02]  /*63b0*/  ISETP.GT.AND P0, PT, R3, 0x8, P2 ;  /* 0x000000080300780c */ /* 0x000fe40001704270 */
[----:B------:R-:W-:-:S11]  /*63c0*/  ISETP.GT.AND P2, PT, R4, 0x38, PT ;  /* 0x000000380400780c */ /* 0x000fd60003f44270 */
[----:B------:R-:W-:Y:S01]  /*63d0*/  @P0 STG.E.U16 desc[UR36][R8.64+0x40], R74 ;  /* 0x0000404a08000986 */ /* 0x000fe2000c101524 */
[----:B------:R-:W-:-:S13]  /*63e0*/  ISETP.GT.AND P0, PT, R3, 0x8, P1 ;  /* 0x000000080300780c */ /* 0x000fda0000f04270 */
        /* <DEDUP_REMOVED lines=9> */
[----:B------:R-:W-:-:S13]  /*6480*/  ISETP.GT.AND P0, PT, R3, 0x8, P5 ;  /* 0x000000080300780c */ /* 0x000fda0002f04270 */
[----:B------:R-:W-:Y:S01]  /*6490*/  @P0 STG.E.U16 desc[UR36][R8.64+0x50], R78 ;  /* 0x0000504e08000986 */ /* 0x000fe2000c101524 */
[----:B------:R-:W-:-:S13]  /*64a0*/  ISETP.GT.AND P0, PT, R3, 0x8, P4 ;  /* 0x000000080300780c */ /* 0x000fda0002704270 */
[----:B------:R-:W-:Y:S01]  /*64b0*/  @P0 STG.E.U16 desc[UR36][R8.64+0x52], R79 ;  /* 0x0000524f08000986 */ /* 0x000fe2000c101524 */
[----:B------:R-:W-:-:S13]  /*64c0*/  ISETP.GT.AND P0, PT, R3, RZ, P3 ;  /* 0x000000ff0300720c */ /* 0x000fda0001f04270 */
[----:B0-----:R-:W-:Y:S02]  /*64d0*/  @P0 IMAD.MOV.U32 R10, RZ, RZ, R14 ;  /* 0x000000ffff0a0224 */ /* 0x001fe400078e000e */
[----:B------:R-:W-:-:S05]  /*64e0*/  @P0 IMAD.MOV.U32 R11, RZ, RZ, R15 ;  /* 0x000000ffff0b0224 */ /* 0x000fca00078e000f */
[----:B------:R0:W-:Y:S01]  /*64f0*/  @P0 STG.E.U16 desc[UR36][R10.64+0x60], R80 ;  /* 0x000060500a000986 */ /* 0x0001e2000c101524 */
[----:B------:R-:W-:-:S04]  /*6500*/  ISETP.GT.AND P0, PT, R4, 0x31, PT ;  /* 0x000000310400780c */ /* 0x000fc80003f04270 */
        /* <DEDUP_REMOVED lines=8> */
[----:B------:R-:W-:-:S04]  /*6590*/  IADD3 R12, P1, R57, R8, RZ ;  /* 0x00000008390c7210 */ /* 0x000fc80007f3e0ff */
[----:B------:R-:W-:Y:S02]  /*65a0*/  IADD3.X R13, R23, R9, RZ, P1, !PT ;  /* 0x00000009170d7210 */ /* 0x000fe40000ffe4ff */
[----:B------:R-:W-:-:S13]  /*65b0*/  ISETP.GT.AND P1, PT, R3, RZ, P2 ;  /* 0x000000ff0300720c */ /* 0x000fda0001724270 */
[----:B------:R-:W-:Y:S01]  /*65c0*/  @P1 STG.E.U16 desc[UR36][R14.64+0x70], R84 ;  /* 0x000070540e001986 */ /* 0x000fe2000c101524 */
[----:B------:R-:W-:-:S05]  /*65d0*/  IADD3 R20, P1, R57, R8, RZ ;  /* 0x0000000839147210 */ /* 0x000fca0007f3e0ff */
[----:B------:R-:W-:Y:S01]  /*65e0*/  IMAD.X R21, R23, 0x1, R9, P1 ;  /* 0x0000000117157824 */ /* 0x000fe200008e0609 */
[----:B0-----:R-:W-:-:S05]  /*65f0*/  IADD3 R10, P1, R57, R14, RZ ;  /* 0x0000000e390a7210 */ /* 0x001fca0007f3e0ff */
[----:B------:R-:W-:Y:S01]  /*6600*/  IMAD.X R11, R23, 0x1, R15, P1 ;  /* 0x00000001170b7824 */ /* 0x000fe200008e060f */
[----:B------:R-:W-:-:S04]  /*6610*/  ISETP.GT.AND P1, PT, R4, 0x39, PT ;  /* 0x000000390400780c */ /* 0x000fc80003f24270 */
[----:B------:R-:W-:-:S13]  /*6620*/  ISETP.GT.AND P5, PT, R3, RZ, P1 ;  /* 0x000000ff0300720c */ /* 0x000fda0000fa4270 */
[----:B------:R-:W-:Y:S01]  /*6630*/  @P5 STG.E.U16 desc[UR36][R14.64+0x72], R85 ;  /* 0x000072550e005986 */ /* 0x000fe2000c101524 */
[----:B------:R-:W-:-:S13]  /*6640*/  ISETP.GT.AND P5, PT, R3, 0x8, P2 ;  /* 0x000000080300780c */ /* 0x000fda00017a4270 */
[----:B------:R-:W-:Y:S01]  /*6650*/  @P5 STG.E.U16 desc[UR36][R8.64+0x70], R86 ;  /* 0x0000705608005986 */ /* 0x000fe2000c101524 */
[----:B------:R-:W-:-:S13]  /*6660*/  ISETP.GT.AND P5, PT, R3, 0x8, P1 ;  /* 0x000000080300780c */ /* 0x000fda0000fa4270 */
[----:B------:R0:W-:Y:S01]  /*6670*/  @P5 STG.E.U16 desc[UR36][R8.64+0x72], R87 ;  /* 0x0000725708005986 */ /* 0x0001e2000c101524 */
[C---:B------:R-:W-:Y:S02]  /*6680*/  ISETP.GT.AND P5, PT, R3.reuse, 0x80, P6 ;  /* 0x000000800300780c */ /* 0x040fe400037a4270 */
[----:B------:R-:W-:-:S11]  /*6690*/  ISETP.GT.AND P6, PT, R3, 0x88, P6 ;  /* 0x000000880300780c */ /* 0x000fd600037c4270 */
[----:B------:R-:W-:Y:S01]  /*66a0*/  @P5 STG.E.U16 desc[UR36][R10.64], R24 ;  /* 0x000000180a005986 */ /* 0x000fe2000c101524 */
[----:B------:R-:W-:-:S04]  /*66b0*/  ISETP.GT.AND P5, PT, R4, 0x1, PT ;  /* 0x000000010400780c */ /* 0x000fc80003fa4270 */
[----:B------:R-:W-:-:S13]  /*66c0*/  ISETP.GT.AND P5, PT, R3, 0x80, P5 ;  /* 0x000000800300780c */ /* 0x000fda0002fa4270 */
[----:B0-----:R-:W-:Y:S02]  /*66d0*/  @P5 IMAD.MOV.U32 R8, RZ, RZ, R10 ;  /* 0x000000ffff085224 */ /* 0x001fe400078e000a */
[----:B------:R-:W-:-:S05]  /*66e0*/  @P5 IMAD.MOV.U32 R9, RZ, RZ, R11 ;  /* 0x000000ffff095224 */ /* 0x000fca00078e000b */
[----:B------:R0:W-:Y:S01]  /*66f0*/  @P5 STG.E.U16 desc[UR36][R8.64+0x2], R25 ;  /* 0x0000021908005986 */ /* 0x0001e2000c101524 */
[----:B------:R-:W-:-:S03]  /*6700*/  ISETP.NE.AND P5, PT, R5, RZ, PT ;  /* 0x000000ff0500720c */ /* 0x000fc60003fa5270 */
[----:B------:R-:W-:Y:S01]  /*6710*/  @P6 STG.E.U16 desc[UR36][R12.64], R26 ;  /* 0x0000001a0c006986 */ /* 0x000fe2000c101524 */
[----:B------:R-:W-:-:S04]  /*6720*/  ISETP.GT.AND P6, PT, R4, 0x1, PT ;  /* 0x000000010400780c */ /* 0x000fc80003fc4270 */
[----:B------:R-:W-:-:S13]  /*6730*/  ISETP.GT.AND P6, PT, R3, 0x88, P6 ;  /* 0x000000880300780c */ /* 0x000fda00037c4270 */
[----:B------:R-:W-:Y:S01]  /*6740*/  @P6 STG.E.U16 desc[UR36][R20.64+0x2], R27 ;  /* 0x0000021b14006986 */ /* 0x000fe2000c101524 */
[----:B------:R-:W-:-:S04]  /*6750*/  ISETP.GT.AND P6, PT, R4, 0x8, PT ;  /* 0x000000080400780c */ /* 0x000fc80003fc4270 */
[----:B------:R-:W-:-:S13]  /*6760*/  ISETP.GT.AND P6, PT, R3, 0x80, P6 ;  /* 0x000000800300780c */ /* 0x000fda00037c4270 */
[----:B0-----:R-:W-:Y:S02]  /*6770*/  @P6 IMAD.MOV.U32 R8, RZ, RZ, R10 ;  /* 0x000000ffff086224 */ /* 0x001fe400078e000a */
[----:B------:R-:W-:-:S05]  /*6780*/  @P6 IMAD.MOV.U32 R9, RZ, RZ, R11 ;  /* 0x000000ffff096224 */ /* 0x000fca00078e000b */
[----:B------:R0:W-:Y:S01]  /*6790*/  @P6 STG.E.U16 desc[UR36][R8.64+0x10], R28 ;  /* 0x0000101c08006986 */ /* 0x0001e2000c101524 */
[----:B------:R-:W-:-:S04]  /*67a0*/  ISETP.GT.AND P6, PT, R4, 0x9, PT ;  /* 0x000000090400780c */ /* 0x000fc80003fc4270 */
[----:B------:R-:W-:-:S13]  /*67b0*/  ISETP.GT.AND P6, PT, R3, 0x80, P6 ;  /* 0x000000800300780c */ /* 0x000fda00037c4270 */
[----:B0-----:R-:W-:Y:S02]  /*67c0*/  @P6 IMAD.MOV.U32 R8, RZ, RZ, R10 ;  /* 0x000000ffff086224 */ /* 0x001fe400078e000a */
[----:B------:R-:W-:-:S05]  /*67d0*/  @P6 IMAD.MOV.U32 R9, RZ, RZ, R11 ;  /* 0x000000ffff096224 */ /* 0x000fca00078e000b */
[----:B------:R0:W-:Y:S01]  /*67e0*/  @P6 STG.E.U16 desc[UR36][R8.64+0x12], R29 ;  /* 0x0000121d08006986 */ /* 0x0001e2000c101524 */
[----:B------:R-:W-:-:S04]  /*67f0*/  ISETP.GT.AND P6, PT, R4, 0x8, PT ;  /* 0x000000080400780c */ /* 0x000fc80003fc4270 */
[----:B------:R-:W-:-:S13]  /*6800*/  ISETP.GT.AND P6, PT, R3, 0x88, P6 ;  /* 0x000000880300780c */ /* 0x000fda00037c4270 */
        /* <DEDUP_REMOVED lines=45> */
[----:B------:R-:W-:Y:S01]  /*6ae0*/  @P6 STG.E.U16 desc[UR36][R8.64+0x42], R41 ;  /* 0x0000422908006986 */ /* 0x000fe2000c101524 */
[----:B------:R-:W-:-:S04]  /*6af0*/  ISETP.GT.AND P6, PT, R4, 0x20, PT ;  /* 0x000000200400780c */ /* 0x000fc80003fc4270 */
[----:B------:R-:W-:-:S13]  /*6b00*/  ISETP.GT.AND P6, PT, R3, 0x88, P6 ;  /* 0x000000880300780c */ /* 0x000fda00037c4270 */
[----:B------:R-:W-:Y:S01]  /*6b10*/  @P6 STG.E.U16 desc[UR36][R6.64+0x40], R42 ;  /* 0x0000402a06006986 */ /* 0x000fe2000c101524 */
[----:B------:R-:W-:-:S04]  /*6b20*/  ISETP.GT.AND P6, PT, R4, 0x21, PT ;  /* 0x000000210400780c */ /* 0x000fc80003fc4270 */
[----:B------:R-:W-:-:S13]  /*6b30*/  ISETP.GT.AND P6, PT, R3, 0x88, P6 ;  /* 0x000000880300780c */ /* 0x000fda00037c4270 */
[----:B------:R-:W-:Y:S02]  /*6b40*/  @P6 IMAD.MOV.U32 R4, RZ, RZ, R6 ;  /* 0x000000ffff046224 */ /* 0x000fe400078e0006 */
[----:B------:R-:W-:-:S05]  /*6b50*/  @P6 IMAD.MOV.U32 R5, RZ, RZ, R7 ;  /* 0x000000ffff056224 */ /* 0x000fca00078e0007 */
[----:B------:R0:W-:Y:S01]  /*6b60*/  @P6 STG.E.U16 desc[UR36][R4.64+0x42], R43 ;  /* 0x0000422b04006986 */ /* 0x0001e2000c101524 */
[C---:B------:R-:W-:Y:S02]  /*6b70*/  ISETP.GT.AND P6, PT, R3.reuse, 0x80, P5 ;  /* 0x000000800300780c */ /* 0x040fe40002fc4270 */
[----:B------:R-:W-:-:S11]  /*6b80*/  ISETP.GT.AND P5, PT, R3, 0x88, P5 ;  /* 0x000000880300780c */ /* 0x000fd60002fa4270 */
[----:B0-----:R-:W-:Y:S02]  /*6b90*/  @P6 IMAD.MOV.U32 R4, RZ, RZ, R10 ;  /* 0x000000ffff046224 */ /* 0x001fe400078e000a */
[----:B------:R-:W-:-:S05]  /*6ba0*/  @P6 IMAD.MOV.U32 R5, RZ, RZ, R11 ;  /* 0x000000ffff056224 */ /* 0x000fca00078e000b */
[----:B------:R0:W-:Y:S01]  /*6bb0*/  @P6 STG.E.U16 desc[UR36][R4.64+0x50], R44 ;  /* 0x0000502c04006986 */ /* 0x0001e2000c101524 */
[C---:B------:R-:W-:Y:S02]  /*6bc0*/  ISETP.GT.AND P6, PT, R3.reuse, 0x80, P4 ;  /* 0x000000800300780c */ /* 0x040fe400027c4270 */
[----:B------:R-:W-:-:S11]  /*6bd0*/  ISETP.GT.AND P4, PT, R3, 0x88, P4 ;  /* 0x000000880300780c */ /* 0x000fd60002784270 */
[----:B0-----:R-:W-:Y:S02]  /*6be0*/  @P6 IMAD.MOV.U32 R4, RZ, RZ, R10 ;  /* 0x000000ffff046224 */ /* 0x001fe400078e000a */
[----:B------:R-:W-:-:S05]  /*6bf0*/  @P6 IMAD.MOV.U32 R5, RZ, RZ, R11 ;  /* 0x000000ffff056224 */ /* 0x000fca00078e000b */
[----:B------:R0:W-:Y:S02]  /*6c00*/  @P6 STG.E.U16 desc[UR36][R4.64+0x52], R45 ;  /* 0x0000522d04006986 */ /* 0x0001e4000c101524 */
[----:B0-----:R-:W-:Y:S02]  /*6c10*/  @P5 IMAD.MOV.U32 R4, RZ, RZ, R6 ;  /* 0x000000ffff045224 */ /* 0x001fe400078e0006 */
[----:B------:R-:W-:-:S05]  /*6c20*/  @P5 IMAD.MOV.U32 R5, RZ, RZ, R7 ;  /* 0x000000ffff055224 */ /* 0x000fca00078e0007 */
[----:B------:R0:W-:Y:S01]  /*6c30*/  @P5 STG.E.U16 desc[UR36][R4.64+0x50], R46 ;  /* 0x0000502e04005986 */ /* 0x0001e2000c101524 */
[C---:B------:R-:W-:Y:S02]  /*6c40*/  ISETP.GT.AND P5, PT, R3.reuse, 0x80, P3 ;  /* 0x000000800300780c */ /* 0x040fe40001fa4270 */
[----:B------:R-:W-:Y:S01]  /*6c50*/  ISETP.GT.AND P3, PT, R3, 0x88, P3 ;  /* 0x000000880300780c */ /* 0x000fe20001f64270 */
        /* <DEDUP_REMOVED lines=17> */
[----:B------:R0:W-:Y:S02]  /*6d70*/  @P3 STG.E.U16 desc[UR36][R4.64+0x60], R50 ;  /* 0x0000603204003986 */ /* 0x0001e4000c101524 */
[----:B0-----:R-:W-:Y:S02]  /*6d80*/  @P0 IMAD.MOV.U32 R4, RZ, RZ, R6 ;  /* 0x000000ffff040224 */ /* 0x001fe400078e0006 */
[----:B------:R-:W-:-:S05]  /*6d90*/  @P0 IMAD.MOV.U32 R5, RZ, RZ, R7 ;  /* 0x000000ffff050224 */ /* 0x000fca00078e0007 */
[----:B------:R0:W-:Y:S02]  /*6da0*/  @P0 STG.E.U16 desc[UR36][R4.64+0x62], R51 ;  /* 0x0000623304000986 */ /* 0x0001e4000c101524 */
[----:B0-----:R-:W-:Y:S02]  /*6db0*/  @P5 IMAD.MOV.U32 R4, RZ, RZ, R10 ;  /* 0x000000ffff045224 */ /* 0x001fe400078e000a */
[----:B------:R-:W-:-:S05]  /*6dc0*/  @P5 IMAD.MOV.U32 R5, RZ, RZ, R11 ;  /* 0x000000ffff055224 */ /* 0x000fca00078e000b */
[----:B------:R0:W-:Y:S04]  /*6dd0*/  @P5 STG.E.U16 desc[UR36][R4.64+0x70], R52 ;  /* 0x0000703404005986 */ /* 0x0001e8000c101524 */
[----:B------:R1:W-:Y:S01]  /*6de0*/  @P4 STG.E.U16 desc[UR36][R10.64+0x72], R53 ;  /* 0x000072350a004986 */ /* 0x0003e2000c101524 */
[----:B0-----:R-:W-:Y:S02]  /*6df0*/  @P2 IMAD.MOV.U32 R4, RZ, RZ, R6 ;  /* 0x000000ffff042224 */ /* 0x001fe400078e0006 */
[----:B------:R-:W-:-:S05]  /*6e00*/  @P2 IMAD.MOV.U32 R5, RZ, RZ, R7 ;  /* 0x000000ffff052224 */ /* 0x000fca00078e0007 */
[----:B------:R1:W-:Y:S04]  /*6e10*/  @P2 STG.E.U16 desc[UR36][R4.64+0x70], R54 ;  /* 0x0000703604002986 */ /* 0x0003e8000c101524 */
[----:B------:R1:W-:Y:S02]  /*6e20*/  @P1 STG.E.U16 desc[UR36][R6.64+0x72], R55 ;  /* 0x0000723706001986 */ /* 0x0003e4000c101524 */
.L_x_152:
[----:B------:R-:W-:Y:S05]  /*6e30*/  BSYNC B0 ;  /* 0x0000000000007941 */ /* 0x000fea0003800000 */
.L_x_28:
[----:B------:R-:W-:Y:S01]  /*6e40*/  ULDC UR4, c[0x0][0xc] ;  /* 0x0000030000047ab9 */ /* 0x000fe20000000800 */
[----:B------:R-:W-:Y:S01]  /*6e50*/  ULDC UR5, c[0x0][0x10] ;  /* 0x0000040000057ab9 */ /* 0x000fe20000000800 */
[----:B------:R-:W2:Y:S01]  /*6e60*/  LDC R3, c[0x0][0x14] ;  /* 0x00000500ff037b82 */ /* 0x000ea20000000800 */
[----:B------:R-:W-:Y:S01]  /*6e70*/  UIMAD.WIDE.U32 UR4, UR4, UR5, URZ ;  /* 0x00000005040472a5 */ /* 0x000fe2000f8e003f */
[----:B------:R-:W-:Y:S02]  /*6e80*/  IMAD.MOV.U32 R90, RZ, RZ, -0x1 ;  /* 0xffffffffff5a7424 */ /* 0x000fe400078e00ff */
[----:B------:R-:W-:-:S03]  /*6e90*/  IMAD.MOV.U32 R23, RZ, RZ, -0x1 ;  /* 0xffffffffff177424 */ /* 0x000fc600078e00ff */
[----:B--2---:R-:W-:-:S04]  /*6ea0*/  IMAD.WIDE.U32 R16, R3, UR4, R16 ;  /* 0x0000000403107c25 */ /* 0x004fc8000f8e0010 */
[----:B------:R-:W-:Y:S01]  /*6eb0*/  IMAD R3, R3, UR5, RZ ;  /* 0x0000000503037c24 */ /* 0x000fe2000f8e02ff */
[----:B------:R-:W-:Y:S02]  /*6ec0*/  ULDC.64 UR4, c[0x0][0x650] ;  /* 0x0001940000047ab9 */ /* 0x000fe40000000a00 */
[----:B------:R-:W-:Y:S01]  /*6ed0*/  ISETP.GE.U32.AND P0, PT, R16, UR4, PT ;  /* 0x0000000410007c0c */ /* 0x000fe2000bf06070 */
[--C-:B------:R-:W-:Y:S01]  /*6ee0*/  IMAD.IADD R17, R17, 0x1, R3.reuse ;  /* 0x0000000111117824 */ /* 0x100fe200078e0203 */
[----:B------:R-:W-:-:S04]  /*6ef0*/  PRMT R3, RZ, 0x7610, R3 ;  /* 0x00007610ff037816 */ /* 0x000fc80000000003 */
[----:B------:R-:W-:-:S13]  /*6f00*/  ISETP.GE.U32.AND.EX P0, PT, R17, UR5, PT, P0 ;  /* 0x0000000511007c0c */ /* 0x000fda000bf06100 */
[----:B------:R-:W-:Y:S05]  /*6f10*/  @P0 BRA `(.L_x_153) ;  /* 0x0000000400640947 */ /* 0x000fea0003800000 */
[----:B0-----:R-:W0:Y:S01]  /*6f20*/  S2R R12, SR_CTAID.X ;  /* 0x00000000000c7919 */ /* 0x001e220000002500 */
[----:B-1--4-:R-:W1:Y:S01]  /*6f30*/  LDC.64 R10, c[0x0][0x628] ;  /* 0x00018a00ff0a7b82 */ /* 0x012e620000000a00 */
[----:B------:R-:W-:Y:S01]  /*6f40*/  ULDC UR4, c[0x0][0x150] ;  /* 0x0000540000047ab9 */ /* 0x000fe20000000800 */
[----:B------:R-:W-:Y:S01]  /*6f50*/  IMAD.MOV.U32 R8, RZ, RZ, R16 ;  /* 0x000000ffff087224 */ /* 0x000fe200078e0010 */
[----:B------:R-:W2:Y:S01]  /*6f60*/  S2R R24, SR_CTAID.Y ;  /* 0x0000000000187919 */ /* 0x000ea20000002600 */
[----:B------:R-:W-:-:S04]  /*6f70*/  IMAD.MOV.U32 R9, RZ, RZ, R17 ;  /* 0x000000ffff097224 */ /* 0x000fc800078e0011 */
[----:B------:R-:W4:Y:S08]  /*6f80*/  LDC R21, c[0x0][0x144] ;  /* 0x00005100ff157b82 */ /* 0x000f300000000800 */
[----:B------:R-:W2:Y:S08]  /*6f90*/  LDC R0, c[0x0][0x630] ;  /* 0x00018c00ff007b82 */ /* 0x000eb00000000800 */
[----:B------:R-:W2:Y:S01]  /*6fa0*/  LDC.64 R14, c[0x0][0x620] ;  /* 0x00018800ff0e7b82 */ /* 0x000ea20000000a00 */
[----:B-1----:R-:W-:-:S04]  /*6fb0*/  ISETP.NE.U32.AND P0, PT, R10, RZ, PT ;  /* 0x000000ff0a00720c */ /* 0x002fc80003f05070 */
[----:B------:R-:W-:Y:S02]  /*6fc0*/  ISETP.NE.AND.EX P0, PT, R11, RZ, PT, P0 ;  /* 0x000000ff0b00720c */ /* 0x000fe40003f05300 */
[----:B0-----:R-:W-:-:S05]  /*6fd0*/  I2FP.F32.U32 R3, R12 ;  /* 0x0000000c00037245 */ /* 0x001fca0000201000 */
[----:B------:R-:W-:-:S04]  /*6fe0*/  FMUL R3, R3, UR4 ;  /* 0x0000000403037c20 */ /* 0x000fc80008400000 */
[----:B------:R0:W1:Y:S02]  /*6ff0*/  F2I.U32.TRUNC.NTZ R20, R3 ;  /* 0x0000000300147305 */ /* 0x000064000020f000 */
[----:B----4-:R-:W-:Y:S05]  /*7000*/  @!P0 BRA `(.L_x_154) ;  /* 0x0000000000288947 */ /* 0x010fea0003800000 */
[----:B0-----:R-:W0:Y:S02]  /*7010*/  LDC R3, c[0x0][0x634] ;  /* 0x00018d00ff037b82 */ /* 0x001e240000000800 */
[----:B0-----:R-:W-:-:S04]  /*7020*/  IADD3 R3, P0, R16, R3, RZ ;  /* 0x0000000310037210 */ /* 0x001fc80007f1e0ff */
[----:B------:R-:W-:-:S05]  /*7030*/  IADD3.X R13, RZ, R17, RZ, P0, !PT ;  /* 0x00000011ff0d7210 */ /* 0x000fca00007fe4ff */
[----:B------:R-:W-:-:S04]  /*7040*/  IMAD.WIDE.U32 R4, R13, R10, RZ ;  /* 0x0000000a0d047225 */ /* 0x000fc800078e00ff */
[----:B------:R-:W-:-:S04]  /*7050*/  IMAD.WIDE.U32 R6, P0, R3, R11, R4 ;  /* 0x0000000b03067225 */ /* 0x000fc80007800004 */
[----:B------:R-:W-:-:S04]  /*7060*/  IMAD.WIDE.U32 R4, R3, R10, RZ ;  /* 0x0000000a03047225 */ /* 0x000fc800078e00ff */
[----:B------:R-:W-:Y:S01]  /*7070*/  IMAD.X R9, RZ, RZ, RZ, P0 ;  /* 0x000000ffff097224 */ /* 0x000fe200000e06ff */
[----:B------:R-:W-:Y:S01]  /*7080*/  IADD3 RZ, P0, R5, R6, RZ ;  /* 0x0000000605ff7210 */ /* 0x000fe20007f1e0ff */
[----:B------:R-:W-:-:S04]  /*7090*/  IMAD.MOV.U32 R8, RZ, RZ, R7 ;  /* 0x000000ffff087224 */ /* 0x000fc800078e0007 */
[----:B------:R-:W-:-:S08]  /*70a0*/  IMAD.WIDE.U32.X R8, R13, R11, R8, P0 ;  /* 0x0000000b0d087225 */ /* 0x000fd000000e0408 */
.L_x_154:
[----:B------:R-:W4:Y:S01]  /*70b0*/  LDC.64 R28, c[0x0][0x640] ;  /* 0x00019000ff1c7b82 */ /* 0x000f220000000a00 */
[-CC-:B--2---:R-:W-:Y:S01]  /*70c0*/  SHF.R.U64 R23, R8, R0.reuse, R9.reuse ;  /* 0x0000000008177219 */ /* 0x184fe20000001209 */
[----:B-1----:R-:W-:Y:S01]  /*70d0*/  IMAD.MOV R20, RZ, RZ, -R20 ;  /* 0x000000ffff147224 */ /* 0x002fe200078e0a14 */
[----:B------:R-:W-:Y:S01]  /*70e0*/  SHF.R.U32.HI R0, RZ, R0, R9 ;  /* 0x00000000ff007219 */ /* 0x000fe20000011609 */
[----:B------:R-:W-:Y:S01]  /*70f0*/  ULDC UR4, c[0x0][0x154] ;  /* 0x0000550000047ab9 */ /* 0x000fe20000000800 */
[----:B0-----:R-:W-:Y:S01]  /*7100*/  IADD3 R3, P0, RZ, -R23, RZ ;  /* 0x80000017ff037210 */ /* 0x001fe20007f1e0ff */
[----:B------:R-:W-:Y:S02]  /*7110*/  IMAD R21, R21, R20, R12 ;  /* 0x0000001415157224 */ /* 0x000fe400078e020c */
[----:B------:R-:W0:Y:S01]  /*7120*/  LDC R6, c[0x0][0x618] ;  /* 0x00018600ff067b82 */ /* 0x000e220000000800 */
[----:B------:R-:W-:Y:S02]  /*7130*/  IMAD.MOV.U32 R7, RZ, RZ, 0x1 ;  /* 0x00000001ff077424 */ /* 0x000fe400078e00ff */
[----:B------:R-:W-:-:S04]  /*7140*/  IMAD.X R5, RZ, RZ, ~R0, P0 ;  /* 0x000000ffff057224 */ /* 0x000fc800000e0e00 */
[-C--:B------:R-:W-:Y:S01]  /*7150*/  IMAD R0, R5, R14.reuse, RZ ;  /* 0x0000000e05007224 */ /* 0x080fe200078e02ff */
[----:B------:R-:W1:Y:S01]  /*7160*/  LDC R8, c[0x0][0x608] ;  /* 0x00018200ff087b82 */ /* 0x000e620000000800 */
[----:B------:R-:W-:-:S04]  /*7170*/  IMAD.WIDE.U32 R4, R3, R14, R16 ;  /* 0x0000000e03047225 */ /* 0x000fc800078e0010 */
[----:B------:R-:W-:Y:S01]  /*7180*/  IMAD R3, R3, R15, R0 ;  /* 0x0000000f03037224 */ /* 0x000fe200078e0200 */
[----:B------:R-:W-:Y:S02]  /*7190*/  I2FP.F32.U32 R0, R24 ;  /* 0x0000001800007245 */ /* 0x000fe40000201000 */
[----:B------:R-:W2:Y:S01]  /*71a0*/  LDC R26, c[0x0][0x658] ;  /* 0x00019600ff1a7b82 */ /* 0x000ea20000000800 */
[----:B------:R-:W-:Y:S01]  /*71b0*/  IMAD.IADD R3, R5, 0x1, R3 ;  /* 0x0000000105037824 */ /* 0x000fe200078e0203 */
[----:B----4-:R-:W-:Y:S01]  /*71c0*/  ISETP.NE.U32.AND P0, PT, R28, RZ, PT ;  /* 0x000000ff1c00720c */ /* 0x010fe20003f05070 */
[----:B------:R-:W-:Y:S01]  /*71d0*/  FMUL R0, R0, UR4 ;  /* 0x0000000400007c20 */ /* 0x000fe20008400000 */
[----:B------:R-:W-:Y:S02]  /*71e0*/  IMAD.MOV.U32 R5, RZ, RZ, -0x1 ;  /* 0xffffffffff057424 */ /* 0x000fe400078e00ff */
[----:B------:R-:W-:Y:S01]  /*71f0*/  ISETP.NE.AND.EX P0, PT, R29, RZ, PT, P0 ;  /* 0x000000ff1d00720c */ /* 0x000fe20003f05300 */
[----:B------:R4:W2:Y:S01]  /*7200*/  F2I.U32.TRUNC.NTZ R13, R0 ;  /* 0x00000000000d7305 */ /* 0x0008a2000020f000 */
[----:B------:R-:W3:Y:S01]  /*7210*/  LDC R15, c[0x0][0x148] ;  /* 0x00005200ff0f7b82 */ /* 0x000ee20000000800 */
[----:B0-----:R-:W-:-:S02]  /*7220*/  SHF.R.U64 R12, R4, R6, R3 ;  /* 0x00000006040c7219 */ /* 0x001fc40000001203 */
[----:B------:R-:W-:-:S05]  /*7230*/  SHF.R.U32.HI R3, RZ, R6, R3 ;  /* 0x00000006ff037219 */ /* 0x000fca0000011603 */
[----:B------:R-:W0:Y:S01]  /*7240*/  LDC R20, c[0x0][0x600] ;  /* 0x00018000ff147b82 */ /* 0x000e220000000800 */
[-CC-:B-1----:R-:W-:Y:S02]  /*7250*/  SHF.R.U64 R10, R12, R8.reuse, R3.reuse ;  /* 0x000000080c0a7219 */ /* 0x182fe40000001203 */
[----:B------:R-:W-:-:S05]  /*7260*/  SHF.R.U32.HI R3, RZ, R8, R3 ;  /* 0x00000008ff037219 */ /* 0x000fca0000011603 */
[----:B------:R-:W1:Y:S01]  /*7270*/  LDC R27, c[0x0][0x648] ;  /* 0x00019200ff1b7b82 */ /* 0x000e620000000800 */
[-C--:B--2---:R-:W-:Y:S02]  /*7280*/  SHF.L.U32 R4, R5, R26.reuse, RZ ;  /* 0x0000001a05047219 */ /* 0x084fe400000006ff */
[-CC-:B------:R-:W-:Y:S02]  /*7290*/  SHF.R.U64 R14, R10, R26.reuse, R3.reuse ;  /* 0x0000001a0a0e7219 */ /* 0x180fe40000001203 */
[----:B------:R-:W-:Y:S02]  /*72a0*/  SHF.R.U32.HI R5, RZ, R26, R3 ;  /* 0x0000001aff057219 */ /* 0x000fe40000011603 */
[----:B------:R-:W-:Y:S01]  /*72b0*/  LOP3.LUT R25, RZ, R4, RZ, 0x33, !PT ;  /* 0x00000004ff197212 */ /* 0x000fe200078e33ff */
[----:B------:R-:W2:Y:S01]  /*72c0*/  LDC R30, c[0x0][0x638] ;  /* 0x00018e00ff1e7b82 */ /* 0x000ea20000000800 */
[----:B------:R-:W-:Y:S01]  /*72d0*/  SHF.L.U32 R26, R7, R26, RZ ;  /* 0x0000001a071a7219 */ /* 0x000fe200000006ff */
[----:B------:R-:W-:-:S06]  /*72e0*/  IMAD.MOV.U32 R4, RZ, RZ, R14 ;  /* 0x000000ffff047224 */ /* 0x000fcc00078e000e */
[----:B------:R-:W0:Y:S01]  /*72f0*/  LDC R31, c[0x0][0x610] ;  /* 0x00018400ff1f7b82 */ /* 0x000e220000000800 */
[----:B----4-:R-:W-:Y:S05]  /*7300*/  @!P0 BRA `(.L_x_155) ;  /* 0x0000000000288947 */ /* 0x010fea0003800000 */
[----:B------:R-:W4:Y:S02]  /*7310*/  LDC R3, c[0x0][0x64c] ;  /* 0x00019300ff037b82 */ /* 0x000f240000000800 */
[----:B----4-:R-:W-:-:S05]  /*7320*/  IADD3 R3, P0, R14, R3, RZ ;  /* 0x000000030e037210 */ /* 0x010fca0007f1e0ff */
        /* <DEDUP_REMOVED lines=8> */
.L_x_155:
[----:B------:R-:W-:Y:S01]  /*73b0*/  ISETP.NE.AND P0, PT, R2, 0x1, PT ;  /* 0x000000010200780c */ /* 0x000fe20003f05270 */
[----:B0-----:R-:W-:Y:S01]  /*73c0*/  VIADD R7, R20, 0xffffffff ;  /* 0xffffffff14077836 */ /* 0x001fe20000000000 */
[----:B-1----:R-:W-:Y:S01]  /*73d0*/  SHF.R.U64 R0, R4, R27, R5 ;  /* 0x0000001b04007219 */ /* 0x002fe20000001205 */
[----:B------:R-:W-:Y:S01]  /*73e0*/  IMAD.MOV R13, RZ, RZ, -R13 ;  /* 0x000000ffff0d7224 */ /* 0x000fe200078e0a0d */
[----:B------:R-:W-:Y:S01]  /*73f0*/  LOP3.LUT R5, R10, R25, RZ, 0xc0, !PT ;  /* 0x000000190a057212 */ /* 0x000fe200078ec0ff */
[----:B------:R-:W-:Y:S01]  /*7400*/  IMAD.MOV.U32 R4, RZ, RZ, 0x1 ;  /* 0x00000001ff047424 */ /* 0x000fe200078e00ff */
[----:B------:R-:W-:Y:S01]  /*7410*/  LOP3.LUT R12, R12, R7, RZ, 0xc0, !PT ;  /* 0x000000070c0c7212 */ /* 0x000fe200078ec0ff */
[----:B------:R-:W-:Y:S02]  /*7420*/  IMAD.MOV R3, RZ, RZ, -R0 ;  /* 0x000000ffff037224 */ /* 0x000fe400078e0a00 */
[----:B------:R-:W-:Y:S02]  /*7430*/  IMAD R0, R26, R0, R5 ;  /* 0x000000001a007224 */ /* 0x000fe400078e0205 */
[----:B--2---:R-:W-:-:S02]  /*7440*/  IMAD R3, R3, R30, R14 ;  /* 0x0000001e03037224 */ /* 0x004fc400078e020e */
[----:B---3--:R-:W-:Y:S02]  /*7450*/  @P0 IMAD R21, R15, R13, R24 ;  /* 0x0000000d0f150224 */ /* 0x008fe400078e0218 */
[----:B------:R-:W-:Y:S01]  /*7460*/  IMAD R5, R3, R20, R12 ;  /* 0x0000001403057224 */ /* 0x000fe200078e020c */
[----:B------:R-:W-:Y:S01]  /*7470*/  PRMT R3, R4, 0x7610, R3 ;  /* 0x0000761004037816 */ /* 0x000fe20000000003 */
[----:B------:R-:W-:-:S05]  /*7480*/  IMAD R0, R0, R31, R21 ;  /* 0x0000001f00007224 */ /* 0x000fca00078e0215 */
[----:B------:R-:W-:Y:S02]  /*7490*/  SEL R90, R5, R0, !P0 ;  /* 0x00000000055a7207 */ /* 0x000fe40004000000 */
[----:B------:R-:W-:-:S07]  /*74a0*/  SEL R0, R0, R5, !P0 ;  /* 0x0000000500007207 */ /* 0x000fce0004000000 */
.L_x_153:
[----:B------:R-:W-:Y:S01]  /*74b0*/  LOP3.LUT P0, RZ, R3, 0xff, RZ, 0xc0, !PT ;  /* 0x000000ff03ff7812 */ /* 0x000fe2000780c0ff */
[----:B------:R-:W-:-:S12]  /*74c0*/  IMAD.MOV.U32 R94, RZ, RZ, R0 ;  /* 0x000000ffff5e7224 */ /* 0x000fd800078e0000 */
[----:B------:R-:W-:Y:S05]  /*74d0*/  @P0 BRA `(.L_x_156) ;  /* 0xffffff9800a80947 */ /* 0x000fea000383ffff */
[----:B------:R-:W-:Y:S05]  /*74e0*/  EXIT ;  /* 0x000000000000794d */ /* 0x000fea0003800000 */
.L_x_3:
[----:B0-----:R-:W-:Y:S01]  /*74f0*/  ULDC.64 UR4, c[0x0][0x650] ;  /* 0x0001940000047ab9 */ /* 0x001fe20000000a00 */
        /* <DEDUP_REMOVED lines=25> */
.L_x_158:
[--C-:B------:R-:W-:Y:S01]  /*7690*/  SHF.R.U64 R12, R10, R14, R11.reuse ;  /* 0x0000000e0a0c7219 */ /* 0x100fe2000000120b */
[----:B------:R-:W0:Y:S01]  /*76a0*/  LDC R22, c[0x0][0x618] ;  /* 0x00018600ff167b82 */ /* 0x000e220000000800 */
[----:B------:R-:W-:Y:S01]  /*76b0*/  I2FP.F32.U32 R6, R4 ;  /* 0x0000000400067245 */ /* 0x000fe20000201000 */
[----:B------:R-:W-:Y:S01]  /*76c0*/  ULDC UR4, c[0x0][0x150] ;  /* 0x0000540000047ab9 */ /* 0x000fe20000000800 */
[----:B------:R-:W-:Y:S02]  /*76d0*/  SHF.R.U32.HI R5, RZ, R14, R11 ;  /* 0x0000000eff057219 */ /* 0x000fe4000001160b */
[----:B------:R-:W-:Y:S01]  /*76e0*/  IADD3 R9, P0, RZ, -R12, RZ ;  /* 0x8000000cff097210 */ /* 0x000fe20007f1e0ff */
[----:B------:R-:W-:Y:S01]  /*76f0*/  FMUL R11, R6, UR4 ;  /* 0x00000004060b7c20 */ /* 0x000fe20008400000 */
[----:B------:R-:W-:Y:S01]  /*7700*/  ULDC UR4, c[0x0][0x154] ;  /* 0x0000550000047ab9 */ /* 0x000fe20000000800 */
[----:B------:R-:W1:Y:S02]  /*7710*/  LDC.64 R24, c[0x0][0x640] ;  /* 0x00019000ff187b82 */ /* 0x000e640000000a00 */
[----:B------:R-:W-:-:S02]  /*7720*/  IMAD.X R5, RZ, RZ, ~R5, P0 ;  /* 0x000000ffff057224 */ /* 0x000fc400000e0e05 */
[----:B------:R-:W2:Y:S01]  /*7730*/  F2I.U32.TRUNC.NTZ R11, R11 ;  /* 0x0000000b000b7305 */ /* 0x000ea2000020f000 */
[----:B------:R-:W-:-:S03]  /*7740*/  IMAD.WIDE.U32 R6, R9, R20, R16 ;  /* 0x0000001409067225 */ /* 0x000fc600078e0010 */
[----:B------:R-:W3:Y:S01]  /*7750*/  LDC R13, c[0x0][0x144] ;  /* 0x00005100ff0d7b82 */ /* 0x000ee20000000800 */
[----:B------:R-:W-:-:S04]  /*7760*/  IMAD R8, R5, R20, RZ ;  /* 0x0000001405087224 */ /* 0x000fc800078e02ff */
[----:B------:R-:W-:Y:S02]  /*7770*/  IMAD R5, R9, R21, R8 ;  /* 0x0000001509057224 */ /* 0x000fe400078e0208 */
[----:B------:R-:W-:Y:S01]  /*7780*/  IMAD.MOV.U32 R8, RZ, RZ, -0x1 ;  /* 0xffffffffff087424 */ /* 0x000fe200078e00ff */
[----:B------:R-:W4:Y:S01]  /*7790*/  LDC R14, c[0x0][0x608] ;  /* 0x00018200ff0e7b82 */ /* 0x000f220000000800 */
[----:B------:R-:W-:Y:S01]  /*77a0*/  IMAD.IADD R5, R7, 0x1, R5 ;  /* 0x0000000107057824 */ /* 0x000fe200078e0205 */
[----:B------:R-:W-:-:S04]  /*77b0*/  I2FP.F32.U32 R7, R3 ;  /* 0x0000000300077245 */ /* 0x000fc80000201000 */
[-C--:B0-----:R-:W-:Y:S01]  /*77c0*/  SHF.R.U64 R10, R6, R22.reuse, R5 ;  /* 0x00000016060a7219 */ /* 0x081fe20000001205 */
[----:B--2---:R-:W-:Y:S01]  /*77d0*/  IMAD.MOV R6, RZ, RZ, -R11 ;  /* 0x000000ffff067224 */ /* 0x004fe200078e0a0b */
[----:B------:R-:W0:Y:S01]  /*77e0*/  LDC R9, c[0x0][0x658] ;  /* 0x00019600ff097b82 */ /* 0x000e220000000800 */
[----:B-1----:R-:W-:Y:S01]  /*77f0*/  ISETP.NE.U32.AND P0, PT, R24, RZ, PT ;  /* 0x000000ff1800720c */ /* 0x002fe20003f05070 */
[----:B------:R-:W-:Y:S01]  /*7800*/  FMUL R7, R7, UR4 ;  /* 0x0000000407077c20 */ /* 0x000fe20008400000 */
[----:B------:R-:W-:Y:S02]  /*7810*/  SHF.R.U32.HI R5, RZ, R22, R5 ;  /* 0x00000016ff057219 */ /* 0x000fe40000011605 */
[----:B------:R-:W-:-:S03]  /*7820*/  ISETP.NE.AND.EX P0, PT, R25, RZ, PT, P0 ;  /* 0x000000ff1900720c */ /* 0x000fc60003f05300 */
[----:B------:R-:W1:Y:S01]  /*7830*/  LDC R20, c[0x0][0x148] ;  /* 0x00005200ff147b82 */ /* 0x000e620000000800 */
[----:B---3--:R-:W-:Y:S02]  /*7840*/  IMAD R23, R13, R6, R4 ;  /* 0x000000060d177224 */ /* 0x008fe400078e0204 */
[----:B------:R-:W-:-:S05]  /*7850*/  IMAD.MOV.U32 R6, RZ, RZ, 0x1 ;  /* 0x00000001ff067424 */ /* 0x000fca00078e00ff */
[----:B------:R-:W2:Y:S01]  /*7860*/  LDC R21, c[0x0][0x600] ;  /* 0x00018000ff157b82 */ /* 0x000ea20000000800 */
[-CC-:B----4-:R-:W-:Y:S02]  /*7870*/  SHF.R.U64 R13, R10, R14.reuse, R5.reuse ;  /* 0x0000000e0a0d7219 */ /* 0x190fe40000001205 */
[----:B------:R-:W-:Y:S02]  /*7880*/  SHF.R.U32.HI R4, RZ, R14, R5 ;  /* 0x0000000eff047219 */ /* 0x000fe40000011605 */
[----:B------:R3:W4:Y:S03]  /*7890*/  F2I.U32.TRUNC.NTZ R14, R7 ;  /* 0x00000007000e7305 */ /* 0x000726000020f000 */
[----:B------:R-:W1:Y:S01]  /*78a0*/  LDC R26, c[0x0][0x648] ;  /* 0x00019200ff1a7b82 */ /* 0x000e620000000800 */
[-C--:B0-----:R-:W-:Y:S02]  /*78b0*/  SHF.R.U64 R15, R13, R9.reuse, R4 ;  /* 0x000000090d0f7219 */ /* 0x081fe40000001204 */
[----:B------:R-:W-:-:S02]  /*78c0*/  SHF.L.U32 R8, R8, R9, RZ ;  /* 0x0000000908087219 */ /* 0x000fc400000006ff */
[-C--:B------:R-:W-:Y:S01]  /*78d0*/  SHF.R.U32.HI R5, RZ, R9.reuse, R4 ;  /* 0x00000009ff057219 */ /* 0x080fe20000011604 */
[----:B------:R-:W-:Y:S01]  /*78e0*/  IMAD.MOV.U32 R4, RZ, RZ, R15 ;  /* 0x000000ffff047224 */ /* 0x000fe200078e000f */
[----:B------:R-:W-:Y:S01]  /*78f0*/  SHF.L.U32 R22, R6, R9, RZ ;  /* 0x0000000906167219 */ /* 0x000fe200000006ff */
[----:B------:R-:W0:Y:S01]  /*7900*/  LDC R27, c[0x0][0x638] ;  /* 0x00018e00ff1b7b82 */ /* 0x000e220000000800 */
[----:B------:R-:W-:-:S07]  /*7910*/  LOP3.LUT R28, RZ, R8, RZ, 0x33, !PT ;  /* 0x00000008ff1c7212 */ /* 0x000fce00078e33ff */
        /* <DEDUP_REMOVED lines=12> */
.L_x_159:
[----:B------:R-:W-:Y:S01]  /*79e0*/  ISETP.NE.AND P0, PT, R2, 0x1, PT ;  /* 0x000000010200780c */ /* 0x000fe20003f05270 */
[----:B--2---:R-:W-:Y:S01]  /*79f0*/  VIADD R7, R21, 0xffffffff ;  /* 0xffffffff15077836 */ /* 0x004fe20000000000 */
[----:B-1----:R-:W-:Y:S01]  /*7a00*/  SHF.R.U64 R5, R4, R26, R5 ;  /* 0x0000001a04057219 */ /* 0x002fe20000001205 */
[----:B------:R-:W-:Y:S01]  /*7a10*/  IMAD.MOV R14, RZ, RZ, -R14 ;  /* 0x000000ffff0e7224 */ /* 0x000fe200078e0a0e */
[----:B------:R-:W-:Y:S01]  /*7a20*/  LOP3.LUT R4, R13, R28, RZ, 0xc0, !PT ;  /* 0x0000001c0d047212 */ /* 0x000fe200078ec0ff */
[----:B------:R-:W-:Y:S01]  /*7a30*/  IMAD.MOV.U32 R8, RZ, RZ, R12 ;  /* 0x000000ffff087224 */ /* 0x000fe200078e000c */
[----:B------:R-:W-:Y:S01]  /*7a40*/  LOP3.LUT R10, R10, R7, RZ, 0xc0, !PT ;  /* 0x000000070a0a7212 */ /* 0x000fe200078ec0ff */
[----:B------:R-:W-:Y:S02]  /*7a50*/  IMAD.MOV R6, RZ, RZ, -R5 ;  /* 0x000000ffff067224 */ /* 0x000fe400078e0a05 */
[----:B------:R-:W-:-:S04]  /*7a60*/  IMAD R4, R22, R5, R4 ;  /* 0x0000000516047224 */ /* 0x000fc800078e0204 */
[----:B------:R-:W-:Y:S02]  /*7a70*/  @P0 IMAD R23, R20, R14, R3 ;  /* 0x0000000e14170224 */ /* 0x000fe400078e0203 */
[----:B0-----:R-:W-:Y:S02]  /*7a80*/  IMAD R3, R6, R27, R15 ;  /* 0x0000001b06037224 */ /* 0x001fe400078e020f */
[----:B------:R-:W-:Y:S02]  /*7a90*/  IMAD R7, R4, R29, R23 ;  /* 0x0000001d04077224 */ /* 0x000fe400078e0217 */
[----:B------:R-:W-:Y:S02]  /*7aa0*/  IMAD R4, R3, R21, R10 ;  /* 0x0000001503047224 */ /* 0x000fe400078e020a */
[----:B------:R-:W-:-:S03]  /*7ab0*/  IMAD.MOV.U32 R6, RZ, RZ, 0x1 ;  /* 0x00000001ff067424 */ /* 0x000fc600078e00ff */
[----:B------:R-:W-:Y:S02]  /*7ac0*/  SEL R9, R4, R7, !P0 ;  /* 0x0000000704097207 */ /* 0x000fe40004000000 */
[----:B------:R-:W-:-:S07]  /*7ad0*/  SEL R7, R7, R4, !P0 ;  /* 0x0000000407077207 */ /* 0x000fce0004000000 */
.L_x_157:
[----:B------:R-:W-:-:S08]  /*7ae0*/  NOP ;  /* 0x0000000000007918 */ /* 0x000fd00000000000 */
[----:B------:R-:W0:-:S00]  /*7af0*/  USETMAXREG.DEALLOC.CTAPOOL 0x28 ;  /* 0x00000028000079c8 */ /* 0x000e0000080e0500 */
[----:B0-----:R-:W-:-:S13]  /*7b00*/  ISETP.NE.AND P0, PT, R0, RZ, PT ;  /* 0x000000ff0000720c */ /* 0x001fda0003f05270 */
[----:B------:R-:W-:Y:S05]  /*7b10*/  @P0 EXIT ;  /* 0x000000000000094d */ /* 0x000fea0003800000 */
[----:B------:R-:W-:Y:S01]  /*7b20*/  LOP3.LUT P0, RZ, R6, 0xff, RZ, 0xc0, !PT ;  /* 0x000000ff06ff7812 */ /* 0x000fe2000780c0ff */
[----:B------:R-:W-:Y:S02]  /*7b30*/  IMAD.MOV.U32 R0, RZ, RZ, 0x1 ;  /* 0x00000001ff007424 */ /* 0x000fe400078e00ff */
[----:B------:R-:W-:-:S10]  /*7b40*/  IMAD.MOV.U32 R12, RZ, RZ, RZ ;  /* 0x000000ffff0c7224 */ /* 0x000fd400078e00ff */
[----:B------:R-:W-:Y:S05]  /*7b50*/  @!P0 BRA `(.L_x_160) ;  /* 0x0000000c00308947 */ /* 0x000fea0003800000 */
[----:B------:R-:W0:Y:S01]  /*7b60*/  LDC R0, c[0x0][0x28c] ;  /* 0x0000a300ff007b82 */ /* 0x000e220000000800 */
[----:B------:R-:W-:Y:S01]  /*7b70*/  ULDC UR5, c[0x0][0x600] ;  /* 0x0001800000057ab9 */ /* 0x000fe20000000800 */
[----:B------:R-:W-:Y:S01]  /*7b80*/  ULDC UR4, c[0x0][0xc] ;  /* 0x0000030000047ab9 */ /* 0x000fe20000000800 */
[----:B------:R-:W-:Y:S01]  /*7b90*/  UIADD3 UR16, UR5, -0x1, URZ ;  /* 0xffffffff05107890 */ /* 0x000fe2000fffe03f */
[C---:B------:R-:W-:Y:S01]  /*7ba0*/  LOP3.LUT P2, RZ, R18.reuse, 0x7f, RZ, 0xc0, !PT ;  /* 0x0000007f12ff7812 */ /* 0x040fe2000784c0ff */
[----:B------:R-:W-:Y:S01]  /*7bb0*/  ULDC UR6, c[0x0][0x658] ;  /* 0x0001960000067ab9 */ /* 0x000fe20000000800 */
[----:B------:R-:W-:Y:S01]  /*7bc0*/  ULDC UR5, c[0x0][0x10] ;  /* 0x0000040000057ab9 */ /* 0x000fe20000000800 */
[----:B------:R-:W-:Y:S01]  /*7bd0*/  UMOV UR7, 0xffffffff ;  /* 0xffffffff00077882 */ /* 0x000fe20000000000 */
[----:B------:R-:W-:Y:S01]  /*7be0*/  UMOV UR8, 0x1 ;  /* 0x0000000100087882 */ /* 0x000fe20000000000 */
[----:B------:R-:W-:Y:S01]  /*7bf0*/  UIMAD.WIDE.U32 UR4, UR4, UR5, URZ ;  /* 0x00000005040472a5 */ /* 0x000fe2000f8e003f */
[----:B------:R-:W-:Y:S01]  /*7c00*/  LOP3.LUT P0, RZ, R18, 0x1f, RZ, 0xc0, !PT ;  /* 0x0000001f12ff7812 */ /* 0x000fe2000780c0ff */
[----:B------:R-:W-:Y:S01]  /*7c10*/  USHF.L.U32 UR7, UR7, UR6, URZ ;  /* 0x0000000607077299 */ /* 0x000fe2000800063f */
[----:B------:R-:W-:Y:S01]  /*7c20*/  BSSY B0, `(.L_x_160) ;  /* 0x00000bf000007945 */ /* 0x000fe20003800000 */
[----:B------:R-:W-:Y:S01]  /*7c30*/  USHF.L.U32 UR18, UR8, UR6, URZ ;  /* 0x0000000608127299 */ /* 0x000fe2000800063f */
[----:B------:R-:W-:Y:S01]  /*7c40*/  IMAD.MOV.U32 R13, RZ, RZ, 0x1 ;  /* 0x00000001ff0d7424 */ /* 0x000fe200078e00ff */
[----:B------:R-:W-:Y:S01]  /*7c50*/  LOP3.LUT R11, R19, 0x2, RZ, 0xfc, !PT ;  /* 0x00000002130b7812 */ /* 0x000fe200078efcff */
[----:B------:R-:W-:Y:S01]  /*7c60*/  ULDC UR6, c[0x0][0x14] ;  /* 0x0000050000067ab9 */ /* 0x000fe20000000800 */
[----:B------:R-:W-:Y:S01]  /*7c70*/  PLOP3.LUT P0, PT, P0, P2, PT, 0x8a, 0x0 ;  /* 0x000000000000781c */ /* 0x000fe20000705172 */
[----:B------:R-:W-:Y:S01]  /*7c80*/  UIMAD.WIDE.U32 UR20, UR4, UR6, URZ ;  /* 0x00000006041472a5 */ /* 0x000fe2000f8e003f */
[----:B------:R-:W-:Y:S01]  /*7c90*/  IMAD.MOV.U32 R12, RZ, RZ, RZ ;  /* 0x000000ffff0c7224 */ /* 0x000fe200078e00ff */
[----:B------:R-:W-:-:S02]  /*7ca0*/  UIMAD UR13, UR5, UR6, URZ ;  /* 0x00000006050d72a4 */ /* 0x000fc4000f8e023f */
[----:B------:R-:W-:Y:S01]  /*7cb0*/  ULOP3.LUT UR17, URZ, UR7, URZ, 0x33, !UPT ;  /* 0x000000073f117292 */ /* 0x000fe2000f8e333f */
[----:B0-----:R-:W-:Y:S01]  /*7cc0*/  VIADD R0, R0, 0x3f ;  /* 0x0000003f00007836 */ /* 0x001fe20000000000 */
[----:B------:R-:W-:Y:S01]  /*7cd0*/  UIADD3 UR13, UR21, UR13, URZ ;  /* 0x0000000d150d7290 */ /* 0x000fe2000fffe03f */
[----:B------:R-:W-:-:S03]  /*7ce0*/  ULDC.64 UR22, c[0x0][0x198] ;  /* 0x0000660000167ab9 */ /* 0x000fc60000000a00 */
[----:B------:R-:W-:-:S04]  /*7cf0*/  SHF.R.S32.HI R3, RZ, 0x1f, R0 ;  /* 0x0000001fff037819 */ /* 0x000fc80000011400 */
[----:B------:R-:W-:Y:S01]  /*7d00*/  LEA.HI R3, R3, R0, RZ, 0x6 ;  /* 0x0000000003037211 */ /* 0x000fe200078f30ff */
[----:B------:R-:W-:-:S03]  /*7d10*/  IMAD.MOV.U32 R0, RZ, RZ, 0x1 ;  /* 0x00000001ff007424 */ /* 0x000fc600078e00ff */
[----:B------:R-:W-:-:S05]  /*7d20*/  SHF.R.S32.HI R3, RZ, 0x6, R3 ;  /* 0x00000006ff037819 */ /* 0x000fca0000011403 */
[----:B------:R-:W-:-:S07]  /*7d30*/  VIADD R10, R3, 0x1 ;  /* 0x00000001030a7836 */ /* 0x000fce0000000000 */
.L_x_172:
[----:B------:R-:W-:-:S03]  /*7d40*/  UMOV UR4, 0xffffffff ;  /* 0xffffffff00047882 */ /* 0x000fc60000000000 */
[----:B------:R-:W-:Y:S05]  /*7d50*/  BRA.DIV UR4, `(.L_x_161) ;  /* 0x0000000e04e47947 */ /* 0x000fea000b800000 */
[----:B------:R-:W-:-:S13]  /*7d60*/  ELECT P6, URZ, PT ;  /* 0x00000000003f782f */ /* 0x000fda00038c0000 */
.L_x_185:
[----:B------:R-:W0:Y:S01]  /*7d70*/  LDC R4, c[0x0][0x28c] ;  /* 0x0000a300ff047b82 */ /* 0x000e220000000800 */
[----:B------:R-:W-:Y:S01]  /*7d80*/  BSSY B1, `(.L_x_162) ;  /* 0x0000037000017945 */ /* 0x000fe20003800000 */
[----:B0-----:R-:W-:-:S13]  /*7d90*/  ISETP.LT.OR P6, PT, R4, 0x1, !P6 ;  /* 0x000000010400780c */ /* 0x001fda00077c1670 */
[----:B------:R-:W-:Y:S05]  /*7da0*/  @P6 BRA `(.L_x_163) ;  /* 0x0000000000d06947 */ /* 0x000fea0003800000 */
[----:B------:R-:W-:Y:S01]  /*7db0*/  IMAD.SHL.U32 R15, R9, 0x40, RZ ;  /* 0x00000040090f7824 */ /* 0x000fe200078e00ff */
[----:B------:R-:W-:Y:S01]  /*7dc0*/  SHF.L.U32 R18, R7, 0x8, RZ ;  /* 0x0000000807127819 */ /* 0x000fe200000006ff */
[----:B------:R-:W-:Y:S02]  /*7dd0*/  IMAD.MOV.U32 R20, RZ, RZ, RZ ;  /* 0x000000ffff147224 */ /* 0x000fe400078e00ff */
[----:B------:R-:W-:Y:S02]  /*7de0*/  IMAD.MOV.U32 R4, RZ, RZ, R10 ;  /* 0x000000ffff047224 */ /* 0x000fe400078e000a */
[----:B------:R-:W-:Y:S02]  /*7df0*/  IMAD.MOV.U32 R5, RZ, RZ, R0 ;  /* 0x000000ffff057224 */ /* 0x000fe400078e0000 */
[----:B------:R-:W-:-:S07]  /*7e00*/  IMAD.MOV.U32 R6, RZ, RZ, R12 ;  /* 0x000000ffff067224 */ /* 0x000fce00078e000c */
.L_x_167:
[----:B------:R-:W0:Y:S01]  /*7e10*/  S2R R14, SR_CgaCtaId ;  /* 0x00000000000e7919 */ /* 0x000e220000008800 */
[----:B------:R-:W-:Y:S01]  /*7e20*/  MOV R7, 0x400 ;  /* 0x0000040000077802 */ /* 0x000fe20000000f00 */
[----:B------:R-:W1:Y:S03]  /*7e30*/  @!P2 LDC R9, c[0x0][0x500] ;  /* 0x00014000ff09ab82 */ /* 0x000e660000000800 */
[----:B0-----:R-:W-:Y:S02]  /*7e40*/  LEA R21, R14, R7, 0x18 ;  /* 0x000000070e157211 */ /* 0x001fe400078ec0ff */
[----:B------:R-:W-:-:S03]  /*7e50*/  SHF.L.U32 R7, R5, 0x1f, RZ ;  /* 0x0000001f05077819 */ /* 0x000fc600000006ff */
[----:B------:R-:W-:-:S04]  /*7e60*/  IMAD R14, R6, 0x8, R21 ;  /* 0x00000008060e7824 */ /* 0x000fc800078e0215 */
[----:B------:R-:W0:Y:S02]  /*7e70*/  SYNCS.PHASECHK.TRANS64.TRYWAIT P1, [R14+URZ+0x30], R7 ;  /* 0x000030070e0075a7 */ /* 0x000e24000802017f */
[----:B01----:R-:W-:Y:S05]  /*7e80*/  @!P1 BRA `(.L_x_164) ;  /* 0x0000000c00b89947 */ /* 0x003fea0003800000 */
.L_x_186:
[----:B0-----:R-:W-:Y:S01]  /*7e90*/  PRMT R7, R11, 0x9910, RZ ;  /* 0x000099100b077816 */ /* 0x001fe200000000ff */
[----:B------:R0:W-:Y:S03]  /*7ea0*/  @!P2 SYNCS.ARRIVE.TRANS64 RZ, [R14+URZ], R9 ;  /* 0x000000090effa9a7 */ /* 0x0001e6000800003f */
[----:B------:R-:W-:-:S13]  /*7eb0*/  ISETP.NE.AND P1, PT, R7, 0x2, PT ;  /* 0x000000020700780c */ /* 0x000fda0003f25270 */
[----:B0-----:R-:W-:Y:S05]  /*7ec0*/  @P1 BRA `(.L_x_165) ;  /* 0x0000000000041947 */ /* 0x001fea0003800000 */
[----:B------:R-:W-:Y:S01]  /*7ed0*/  BPT.TRAP 0x1 ;  /* 0x000000040000795c */ /* 0x000fe20000300000 */
.L_x_165:
[----:B------:R-:W-:Y:S05]  /*7ee0*/  @P0 BRA `(.L_x_166) ;  /* 0x0000000000040947 */ /* 0x000fea0003800000 */
[----:B------:R-:W-:Y:S01]  /*7ef0*/  BPT.TRAP 0x1 ;  /* 0x000000040000795c */ /* 0x000fe20000300000 */
.L_x_166:
[--C-:B------:R-:W-:Y:S01]  /*7f00*/  IMAD R7, R6, 0x8000, R21.reuse ;  /* 0x0000800006077824 */ /* 0x100fe200078e0215 */
[----:B------:R-:W-:Y:S01]  /*7f10*/  R2UR UR9, R14 ;  /* 0x000000000e0972ca */ /* 0x000fe200000e0000 */
[----:B------:R-:W-:Y:S01]  /*7f20*/  IMAD R21, R6, 0x2000, R21 ;  /* 0x0000200006157824 */ /* 0x000fe200078e0215 */
[----:B------:R-:W-:Y:S01]  /*7f30*/  UIADD3 UR4, UP0, UR22, 0xf0, URZ ;  /* 0x000000f016047890 */ /* 0x000fe2000ff1e03f */
[----:B------:R-:W-:Y:S01]  /*7f40*/  VIADD R4, R4, 0xffffffff ;  /* 0xffffffff04047836 */ /* 0x000fe20000000000 */
[----:B------:R-:W-:Y:S01]  /*7f50*/  R2UR UR5, R7 ;  /* 0x00000000070572ca */ /* 0x000fe200000e0000 */
[----:B------:R-:W-:Y:S01]  /*7f60*/  UIADD3 UR24, UP1, UR22, 0x1f0, URZ ;  /* 0x000001f016187890 */ /* 0x000fe2000ff3e03f */
[----:B------:R-:W-:Y:S01]  /*7f70*/  R2UR UR8, R21 ;  /* 0x00000000150872ca */ /* 0x000fe200000e0000 */
[----:B------:R-:W-:Y:S01]  /*7f80*/  VIADD R6, R6, 0x1 ;  /* 0x0000000106067836 */ /* 0x000fe20000000000 */
[----:B------:R-:W-:Y:S01]  /*7f90*/  R2UR UR11, R18 ;  /* 0x00000000120b72ca */ /* 0x000fe200000e0000 */
[----:B------:R-:W-:Y:S01]  /*7fa0*/  UIADD3.X UR25, URZ, UR23, URZ, UP1, !UPT ;  /* 0x000000173f197290 */ /* 0x000fe20008ffe43f */
[----:B------:R-:W-:Y:S01]  /*7fb0*/  R2UR UR10, R20 ;  /* 0x00000000140a72ca */ /* 0x000fe200000e0000 */
[----:B------:R-:W-:Y:S01]  /*7fc0*/  UMOV UR6, 0x0 ;  /* 0x0000000000067882 */ /* 0x000fe20000000000 */
[----:B------:R-:W-:Y:S01]  /*7fd0*/  R2UR UR12, R8 ;  /* 0x00000000080c72ca */ /* 0x000fe200000e0000 */
[----:B------:R-:W-:Y:S01]  /*7fe0*/  UMOV UR7, 0x10000000 ;  /* 0x1000000000077882 */ /* 0x000fe20000000000 */
[----:B------:R-:W-:Y:S01]  /*7ff0*/  R2UR UR19, R15 ;  /* 0x000000000f1372ca */ /* 0x000fe200000e0000 */
[----:B------:R-:W-:Y:S01]  /*8000*/  VIADD R20, R20, 0x40 ;  /* 0x0000004014147836 */ /* 0x000fe20000000000 */
[----:B------:R-:W-:Y:S01]  /*8010*/  ISETP.GT.AND P3, PT, R4, 0x1, PT ;  /* 0x000000010400780c */ /* 0x000fe20003f64270 */
[----:B------:R-:W-:Y:S01]  /*8020*/  UIADD3 UR14, UR5, 0x180, URZ ;  /* 0x00000180050e7890 */ /* 0x000fe2000fffe03f */
[----:B------:R-:W-:Y:S01]  /*8030*/  ISETP.NE.AND P1, PT, R6, 0x6, PT ;  /* 0x000000060600780c */ /* 0x000fe20003f25270 */
[----:B------:R-:W-:-:S02]  /*8040*/  UIADD3.X UR5, URZ, UR23, URZ, UP0, !UPT ;  /* 0x000000173f057290 */ /* 0x000fc400087fe43f */
[----:B------:R-:W-:Y:S01]  /*8050*/  UIADD3 UR15, UR8, 0x30180, URZ ;  /* 0x00030180080f7890 */ /* 0x000fe2000fffe03f */
[----:B------:R-:W-:Y:S02]  /*8060*/  SEL R14, RZ, 0x1, P1 ;  /* 0x00000001ff0e7807 */ /* 0x000fe40000800000 */
[----:B------:R-:W-:Y:S01]  /*8070*/  UMOV UR8, UR14 ;  /* 0x0000000e00087c82 */ /* 0x000fe20008000000 */
[----:B------:R-:W-:Y:S02]  /*8080*/  SEL R6, R6, RZ, P1 ;  /* 0x000000ff06067207 */ /* 0x000fe40000800000 */
[----:B------:R-:W-:Y:S01]  /*8090*/  LOP3.LUT R5, R5, R14, RZ, 0x3c, !PT ;  /* 0x0000000e05057212 */ /* 0x000fe200078e3cff */
[----:B------:R0:W-:Y:S02]  /*80a0*/  UTMALDG.3D [UR8], [UR4], desc[UR6] ;  /* 0x00000608040075b4 */ /* 0x0001e40008011000 */
[----:B0-----:R-:W-:Y:S01]  /*80b0*/  UMOV UR8, UR15 ;  /* 0x0000000f00087c82 */ /* 0x001fe20008000000 */
[----:B------:R-:W-:-:S02]  /*80c0*/  UMOV UR11, UR19 ;  /* 0x00000013000b7c82 */ /* 0x000fc40008000000 */
[----:B------:R0:W-:Y:S02]  /*80d0*/  UTMALDG.3D [UR8], [UR24], desc[UR6] ;  /* 0x00000608180075b4 */ /* 0x0001e40008011000 */
[----:B0-----:R-:W-:Y:S05]  /*80e0*/  @P3 BRA `(.L_x_167) ;  /* 0xfffffffc00483947 */ /* 0x001fea000383ffff */
.L_x_163:
[----:B------:R-:W-:Y:S05]  /*80f0*/  BSYNC B1 ;  /* 0x0000000000017941 */ /* 0x000fea0003800000 */
.L_x_162:
[----:B------:R-:W-:Y:S01]  /*8100*/  LOP3.LUT P3, RZ, R13, 0xff, RZ, 0xc0, !PT ;  /* 0x000000ff0dff7812 */ /* 0x000fe2000786c0ff */
[----:B------:R-:W-:Y:S01]  /*8110*/  IMAD.IADD R12, R3, 0x1, R12 ;  /* 0x00000001030c7824 */ /* 0x000fe200078e020c */
[----:B------:R-:W-:Y:S01]  /*8120*/  IADD3 R16, P4, R16, UR20, RZ ;  /* 0x0000001410107c10 */ /* 0x000fe2000ff9e0ff */
[----:B------:R-:W-:Y:S01]  /*8130*/  ULDC.64 UR4, c[0x0][0x650] ;  /* 0x0001940000047ab9 */ /* 0x000fe20000000a00 */
[----:B------:R-:W-:Y:S01]  /*8140*/  BSSY B1, `(.L_x_168) ;  /* 0x000006a000017945 */ /* 0x000fe20003800000 */
[----:B------:R-:W-:Y:S01]  /*8150*/  IMAD.MOV.U32 R9, RZ, RZ, -0x1 ;  /* 0xffffffffff097424 */ /* 0x000fe200078e00ff */
[----:B------:R-:W-:Y:S01]  /*8160*/  ISETP.GT.U32.AND P1, PT, R12, 0x5, PT ;  /* 0x000000050c00780c */ /* 0x000fe20003f24070 */
[----:B------:R-:W-:Y:S01]  /*8170*/  IMAD.MOV.U32 R8, RZ, RZ, -0x1 ;  /* 0xffffffffff087424 */ /* 0x000fe200078e00ff */
[----:B------:R-:W-:Y:S02]  /*8180*/  IADD3.X R17, R17, UR13, RZ, P4, !PT ;  /* 0x0000000d11117c10 */ /* 0x000fe4000a7fe4ff */
[----:B------:R-:W-:-:S02]  /*8190*/  ISETP.LT.U32.AND P1, PT, R3, 0x6, P1 ;  /* 0x000000060300780c */ /* 0x000fc40000f21070 */
[----:B------:R-:W-:Y:S01]  /*81a0*/  PRMT R13, RZ, 0x7610, R13 ;  /* 0x00007610ff0d7816 */ /* 0x000fe2000000000d */
[----:B------:R-:W0:Y:S01]  /*81b0*/  @P3 S2R R5, SR_CgaCtaId ;  /* 0x0000000000053919 */ /* 0x000e220000008800 */
[----:B------:R-:W-:-:S04]  /*81c0*/  @P3 MOV R4, 0x400 ;  /* 0x0000040000043802 */ /* 0x000fc80000000f00 */
[----:B0-----:R-:W-:Y:S01]  /*81d0*/  @P3 LEA R6, R5, R4, 0x18 ;  /* 0x0000000405063211 */ /* 0x001fe200078ec0ff */
[----:B------:R-:W-:-:S03]  /*81e0*/  IMAD.WIDE.U32 R4, R12, -0x55555555, RZ ;  /* 0xaaaaaaab0c047825 */ /* 0x000fc600078e00ff */
[----:B------:R0:W-:Y:S01]  /*81f0*/  @P3 SYNCS.ARRIVE.TRANS64.A1T0 RZ, [R6+URZ+0x78], RZ ;  /* 0x000078ff06ff39a7 */ /* 0x0001e2000810003f */
[----:B------:R-:W-:Y:S02]  /*8200*/  ISETP.GE.U32.AND P3, PT, R3, 0x6, PT ;  /* 0x000000060300780c */ /* 0x000fe40003f66070 */
[----:B------:R-:W-:Y:S02]  /*8210*/  SHF.R.U32.HI R7, RZ, 0x2, R5 ;  /* 0x00000002ff077819 */ /* 0x000fe40000011605 */
[----:B------:R-:W-:Y:S02]  /*8220*/  SEL R5, RZ, 0x1, !P1 ;  /* 0x00000001ff057807 */ /* 0x000fe40004800000 */
[----:B------:R-:W-:Y:S01]  /*8230*/  ISETP.GE.U32.AND P1, PT, R16, UR4, PT ;  /* 0x0000000410007c0c */ /* 0x000fe2000bf26070 */
[----:B------:R-:W-:Y:S01]  /*8240*/  IMAD R12, R7, -0x6, R12 ;  /* 0xfffffffa070c7824 */ /* 0x000fe200078e020c */
[----:B------:R-:W-:Y:S02]  /*8250*/  LOP3.LUT R0, R0, R5, RZ, 0x3c, !PT ;  /* 0x0000000500007212 */ /* 0x000fe400078e3cff */
[----:B------:R-:W-:-:S02]  /*8260*/  ISETP.GE.U32.AND.EX P1, PT, R17, UR5, PT, P1 ;  /* 0x0000000511007c0c */ /* 0x000fc4000bf26110 */
[----:B------:R-:W-:Y:S02]  /*8270*/  PRMT R4, RZ, 0x7610, R4 ;  /* 0x00007610ff047816 */ /* 0x000fe40000000004 */
[----:B------:R-:W-:Y:S01]  /*8280*/  @P3 LOP3.LUT R0, R0, 0x1, R7, 0x78, !PT ;  /* 0x0000000100003812 */ /* 0x000fe200078e7807 */
[----:B------:R-:W-:-:S08]  /*8290*/  IMAD.MOV.U32 R7, RZ, RZ, -0x1 ;  /* 0xffffffffff077424 */ /* 0x000fd000078e00ff */
[----:B0-----:R-:W-:Y:S05]  /*82a0*/  @P1 BRA `(.L_x_169) ;  /* 0x00000004004c1947 */ /* 0x001fea0003800000 */
[----:B------:R-:W-:Y:S01]  /*82b0*/  ULDC.64 UR4, c[0x0][0x628] ;  /* 0x00018a0000047ab9 */ /* 0x000fe20000000a00 */
[----:B------:R-:W0:Y:S01]  /*82c0*/  S2R R15, SR_CTAID.X ;  /* 0x00000000000f7919 */ /* 0x000e220000002500 */
[----:B------:R-:W-:Y:S01]  /*82d0*/  ISETP.NE.U32.AND P1, PT, RZ, UR4, PT ;  /* 0x00000004ff007c0c */ /* 0x000fe2000bf25070 */
[----:B------:R-:W-:Y:S01]  /*82e0*/  ULDC UR7, c[0x0][0x630] ;  /* 0x00018c0000077ab9 */ /* 0x000fe20000000800 */
[----:B------:R-:W-:Y:S01]  /*82f0*/  IMAD.MOV.U32 R4, RZ, RZ, R16 ;  /* 0x000000ffff047224 */ /* 0x000fe200078e0010 */
[----:B------:R-:W1:Y:S01]  /*8300*/  S2R R14, SR_CTAID.Y ;  /* 0x00000000000e7919 */ /* 0x000e620000002600 */
[----:B------:R-:W-:Y:S01]  /*8310*/  ISETP.NE.AND.EX P1, PT, RZ, UR5, PT, P1 ;  /* 0x00000005ff007c0c */ /* 0x000fe2000bf25310 */
[----:B------:R-:W-:-:S12]  /*8320*/  IMAD.MOV.U32 R5, RZ, RZ, R17 ;  /* 0x000000ffff057224 */ /* 0x000fd800078e0011 */
[----:B------:R-:W-:Y:S05]  /*8330*/  @!P1 BRA `(.L_x_170) ;  /* 0x0000000000289947 */ /* 0x000fea0003800000 */
[----:B------:R-:W-:Y:S02]  /*8340*/  ULDC UR6, c[0x0][0x634] ;  /* 0x00018d0000067ab9 */ /* 0x000fe40000000800 */
[----:B------:R-:W-:-:S05]  /*8350*/  IADD3 R9, P1, R16, UR6, RZ ;  /* 0x0000000610097c10 */ /* 0x000fca000ff3e0ff */
[----:B------:R-:W-:-:S04]  /*8360*/  IMAD.X R21, RZ, RZ, R17, P1 ;  /* 0x000000ffff157224 */ /* 0x000fc800008e0611 */
[----:B------:R-:W-:-:S04]  /*8370*/  IMAD.WIDE.U32 R6, R21, UR4, RZ ;  /* 0x0000000415067c25 */ /* 0x000fc8000f8e00ff */
[----:B------:R-:W-:-:S04]  /*8380*/  IMAD.WIDE.U32 R6, P1, R9, UR5, R6 ;  /* 0x0000000509067c25 */ /* 0x000fc8000f820006 */
[----:B------:R-:W-:-:S04]  /*8390*/  IMAD.WIDE.U32 R8, R9, UR4, RZ ;  /* 0x0000000409087c25 */ /* 0x000fc8000f8e00ff */
[----:B------:R-:W-:Y:S01]  /*83a0*/  IMAD.X R5, RZ, RZ, RZ, P1 ;  /* 0x000000ffff057224 */ /* 0x000fe200008e06ff */
[----:B------:R-:W-:Y:S01]  /*83b0*/  IADD3 RZ, P1, R9, R6, RZ ;  /* 0x0000000609ff7210 */ /* 0x000fe20007f3e0ff */
[----:B------:R-:W-:-:S04]  /*83c0*/  IMAD.MOV.U32 R4, RZ, RZ, R7 ;  /* 0x000000ffff047224 */ /* 0x000fc800078e0007 */
[----:B------:R-:W-:-:S08]  /*83d0*/  IMAD.WIDE.U32.X R4, R21, UR5, R4, P1 ;  /* 0x0000000515047c25 */ /* 0x000fd000088e0404 */
.L_x_170:
[--C-:B------:R-:W-:Y:S01]  /*83e0*/  SHF.R.U64 R8, R4, UR7, R5.reuse ;  /* 0x0000000704087c19 */ /* 0x100fe20008001205 */
[----:B------:R-:W-:Y:S01]  /*83f0*/  ULDC.64 UR4, c[0x0][0x620] ;  /* 0x0001880000047ab9 */ /* 0x000fe20000000a00 */
[----:B------:R-:W-:Y:S01]  /*8400*/  SHF.R.U32.HI R4, RZ, UR7, R5 ;  /* 0x00000007ff047c19 */ /* 0x000fe20008011605 */
[----:B------:R-:W2:Y:S01]  /*8410*/  LDC R24, c[0x0][0x144] ;  /* 0x00005100ff187b82 */ /* 0x000ea20000000800 */
[----:B------:R-:W-:Y:S01]  /*8420*/  IADD3 R7, P1, RZ, -R8, RZ ;  /* 0x80000008ff077210 */ /* 0x000fe20007f3e0ff */
[----:B------:R-:W-:Y:S01]  /*8430*/  ULDC.64 UR8, c[0x0][0x640] ;  /* 0x0001900000087ab9 */ /* 0x000fe20000000a00 */
[----:B0-----:R-:W-:Y:S01]  /*8440*/  I2FP.F32.U32 R9, R15 ;  /* 0x0000000f00097245 */ /* 0x001fe20000201000 */
[----:B------:R-:W-:Y:S02]  /*8450*/  ULDC UR6, c[0x0][0x608] ;  /* 0x0001820000067ab9 */ /* 0x000fe40000000800 */
[----:B------:R-:W-:Y:S01]  /*8460*/  IMAD.X R4, RZ, RZ, ~R4, P1 ;  /* 0x000000ffff047224 */ /* 0x000fe200008e0e04 */
[----:B------:R-:W-:Y:S01]  /*8470*/  ISETP.NE.U32.AND P1, PT, RZ, UR8, PT ;  /* 0x00000008ff007c0c */ /* 0x000fe2000bf25070 */
[----:B------:R-:W0:Y:S02]  /*8480*/  LDC R21, c[0x0][0x148] ;  /* 0x00005200ff157b82 */ /* 0x000e240000000800 */
[----:B------:R-:W-:Y:S01]  /*8490*/  IMAD R6, R4, UR4, RZ ;  /* 0x0000000404067c24 */ /* 0x000fe2000f8e02ff */
[----:B------:R-:W-:Y:S01]  /*84a0*/  ISETP.NE.AND.EX P1, PT, RZ, UR9, PT, P1 ;  /* 0x00000009ff007c0c */ /* 0x000fe2000bf25310 */
[----:B------:R-:W-:Y:S01]  /*84b0*/  IMAD.WIDE.U32 R4, R7, UR4, R16 ;  /* 0x0000000407047c25 */ /* 0x000fe2000f8e0010 */
[----:B------:R-:W-:-:S03]  /*84c0*/  ULDC UR4, c[0x0][0x150] ;  /* 0x0000540000047ab9 */ /* 0x000fc60000000800 */
[----:B------:R-:W-:Y:S02]  /*84d0*/  IMAD R7, R7, UR5, R6 ;  /* 0x0000000507077c24 */ /* 0x000fe4000f8e0206 */
[----:B------:R-:W-:Y:S01]  /*84e0*/  FMUL R6, R9, UR4 ;  /* 0x0000000409067c20 */ /* 0x000fe20008400000 */
[----:B------:R-:W-:Y:S01]  /*84f0*/  ULDC UR4, c[0x0][0x618] ;  /* 0x0001860000047ab9 */ /* 0x000fe20000000800 */
[----:B------:R-:W-:Y:S01]  /*8500*/  ULDC UR5, c[0x0][0x154] ;  /* 0x0000550000057ab9 */ /* 0x000fe20000000800 */
[----:B------:R-:W-:-:S03]  /*8510*/  IMAD.IADD R5, R5, 0x1, R7 ;  /* 0x0000000105057824 */ /* 0x000fc600078e0207 */
[----:B------:R-:W3:Y:S02]  /*8520*/  F2I.U32.TRUNC.NTZ R6, R6 ;  /* 0x0000000600067305 */ /* 0x000ee4000020f000 */
[----:B------:R-:W-:Y:S02]  /*8530*/  SHF.R.U64 R9, R4, UR4, R5 ;  /* 0x0000000404097c19 */ /* 0x000fe40008001205 */
[----:B-1----:R-:W-:-:S05]  /*8540*/  I2FP.F32.U32 R4, R14 ;  /* 0x0000000e00047245 */ /* 0x002fca0000201000 */
[----:B------:R-:W-:Y:S01]  /*8550*/  FMUL R22, R4, UR5 ;  /* 0x0000000504167c20 */ /* 0x000fe20008400000 */
[----:B------:R-:W-:Y:S01]  /*8560*/  SHF.R.U32.HI R4, RZ, UR4, R5 ;  /* 0x00000004ff047c19 */ /* 0x000fe20008011605 */
[----:B------:R-:W-:-:S03]  /*8570*/  ULDC UR4, c[0x0][0x658] ;  /* 0x0001960000047ab9 */ /* 0x000fc60000000800 */
[--C-:B------:R-:W-:Y:S01]  /*8580*/  SHF.R.U64 R20, R9, UR6, R4.reuse ;  /* 0x0000000609147c19 */ /* 0x100fe20008001204 */
[----:B------:R-:W1:Y:S01]  /*8590*/  F2I.U32.TRUNC.NTZ R22, R22 ;  /* 0x0000001600167305 */ /* 0x000e62000020f000 */
[----:B------:R-:W-:Y:S01]  /*85a0*/  SHF.R.U32.HI R5, RZ, UR6, R4 ;  /* 0x00000006ff057c19 */ /* 0x000fe20008011604 */
[----:B---3--:R-:W-:-:S03]  /*85b0*/  IMAD.MOV R6, RZ, RZ, -R6 ;  /* 0x000000ffff067224 */ /* 0x008fc600078e0a06 */
[----:B------:R-:W-:Y:S01]  /*85c0*/  SHF.R.U64 R18, R20, UR4, R5 ;  /* 0x0000000414127c19 */ /* 0x000fe20008001205 */
[----:B--2---:R-:W-:Y:S01]  /*85d0*/  IMAD R15, R24, R6, R15 ;  /* 0x00000006180f7224 */ /* 0x004fe200078e020f */
[----:B------:R-:W-:-:S03]  /*85e0*/  SHF.R.U32.HI R23, RZ, UR4, R5 ;  /* 0x00000004ff177c19 */ /* 0x000fc60008011605 */
[----:B------:R-:W-:Y:S02]  /*85f0*/  IMAD.MOV.U32 R4, RZ, RZ, R18 ;  /* 0x000000ffff047224 */ /* 0x000fe400078e0012 */
[----:B------:R-:W-:Y:S01]  /*8600*/  IMAD.MOV.U32 R5, RZ, RZ, R23 ;  /* 0x000000ffff057224 */ /* 0x000fe200078e0017 */
[----:B-1----:R-:W-:Y:S06]  /*8610*/  @!P1 BRA `(.L_x_171) ;  /* 0x0000000000289947 */ /* 0x002fec0003800000 */
[----:B------:R-:W-:Y:S02]  /*8620*/  ULDC UR4, c[0x0][0x64c] ;  /* 0x0001930000047ab9 */ /* 0x000fe40000000800 */
[----:B------:R-:W-:-:S05]  /*8630*/  IADD3 R5, P1, R18, UR4, RZ ;  /* 0x0000000412057c10 */ /* 0x000fca000ff3e0ff */
[----:B------:R-:W-:-:S04]  /*8640*/  IMAD.X R23, RZ, RZ, R23, P1 ;  /* 0x000000ffff177224 */ /* 0x000fc800008e0617 */
[----:B------:R-:W-:-:S04]  /*8650*/  IMAD.WIDE.U32 R6, R23, UR8, RZ ;  /* 0x0000000817067c25 */ /* 0x000fc8000f8e00ff */
[----:B------:R-:W-:-:S04]  /*8660*/  IMAD.WIDE.U32 R6, P1, R5, UR9, R6 ;  /* 0x0000000905067c25 */ /* 0x000fc8000f820006 */
[----:B------:R-:W-:-:S04]  /*8670*/  IMAD.WIDE.U32 R4, R5, UR8, RZ ;  /* 0x0000000805047c25 */ /* 0x000fc8000f8e00ff */
[----:B------:R-:W-:Y:S01]  /*8680*/  IMAD.MOV.U32 R4, RZ, RZ, R7 ;  /* 0x000000ffff047224 */ /* 0x000fe200078e0007 */
[----:B------:R-:W-:Y:S01]  /*8690*/  IADD3 RZ, P3, R5, R6, RZ ;  /* 0x0000000605ff7210 */ /* 0x000fe20007f7e0ff */
[----:B------:R-:W-:-:S04]  /*86a0*/  IMAD.X R5, RZ, RZ, RZ, P1 ;  /* 0x000000ffff057224 */ /* 0x000fc800008e06ff */
[----:B------:R-:W-:-:S08]  /*86b0*/  IMAD.WIDE.U32.X R4, R23, UR9, R4, P3 ;  /* 0x0000000917047c25 */ /* 0x000fd000098e0404 */
.L_x_171:
[----:B------:R-:W-:Y:S01]  /*86c0*/  ISETP.NE.AND P1, PT, R2, 0x1, PT ;  /* 0x000000010200780c */ /* 0x000fe20003f25270 */
[----:B------:R-:W-:Y:S01]  /*86d0*/  ULDC UR4, c[0x0][0x648] ;  /* 0x0001920000047ab9 */ /* 0x000fe20000000800 */
[----:B------:R-:W-:Y:S01]  /*86e0*/  LOP3.LUT R20, R20, UR17, RZ, 0xc0, !PT ;  /* 0x0000001114147c12 */ /* 0x000fe2000f8ec0ff */
[----:B------:R-:W-:Y:S01]  /*86f0*/  IMAD.MOV R22, RZ, RZ, -R22 ;  /* 0x000000ffff167224 */ /* 0x000fe200078e0a16 */
[----:B------:R-:W-:Y:S01]  /*8700*/  SHF.R.U64 R5, R4, UR4, R5 ;  /* 0x0000000404057c19 */ /* 0x000fe20008001205 */
[----:B------:R-:W-:Y:S01]  /*8710*/  ULDC UR4, c[0x0][0x638] ;  /* 0x00018e0000047ab9 */ /* 0x000fe20000000800 */
[----:B------:R-:W-:Y:S01]  /*8720*/  LOP3.LUT R9, R9, UR16, RZ, 0xc0, !PT ;  /* 0x0000001009097c12 */ /* 0x000fe2000f8ec0ff */
[----:B------:R-:W-:Y:S01]  /*8730*/  ULDC UR5, c[0x0][0x610] ;  /* 0x0001840000057ab9 */ /* 0x000fe20000000800 */
[----:B------:R-:W-:Y:S02]  /*8740*/  IMAD.MOV.U32 R4, RZ, RZ, 0x1 ;  /* 0x00000001ff047424 */ /* 0x000fe400078e00ff */
[----:B------:R-:W-:-:S02]  /*8750*/  IMAD.MOV R7, RZ, RZ, -R5 ;  /* 0x000000ffff077224 */ /* 0x000fc400078e0a05 */
[----:B------:R-:W-:Y:S02]  /*8760*/  IMAD R20, R5, UR18, R20 ;  /* 0x0000001205147c24 */ /* 0x000fe4000f8e0214 */
[----:B0-----:R-:W-:Y:S02]  /*8770*/  @P1 IMAD R15, R21, R22, R14 ;  /* 0x00000016150f1224 */ /* 0x001fe400078e020e */
[----:B------:R-:W-:Y:S01]  /*8780*/  IMAD R18, R7, UR4, R18 ;  /* 0x0000000407127c24 */ /* 0x000fe2000f8e0212 */
[----:B------:R-:W-:Y:S01]  /*8790*/  ULDC UR4, c[0x0][0x600] ;  /* 0x0001800000047ab9 */ /* 0x000fe20000000800 */
[----:B------:R-:W-:Y:S02]  /*87a0*/  IMAD R15, R20, UR5, R15 ;  /* 0x00000005140f7c24 */ /* 0x000fe4000f8e020f */
[----:B------:R-:W-:-:S05]  /*87b0*/  IMAD R18, R18, UR4, R9 ;  /* 0x0000000412127c24 */ /* 0x000fca000f8e0209 */
[----:B------:R-:W-:Y:S02]  /*87c0*/  SEL R9, R18, R15, !P1 ;  /* 0x0000000f12097207 */ /* 0x000fe40004800000 */
[----:B------:R-:W-:-:S07]  /*87d0*/  SEL R7, R15, R18, !P1 ;  /* 0x000000120f077207 */ /* 0x000fce0004800000 */
.L_x_169:
[----:B------:R-:W-:Y:S05]  /*87e0*/  BSYNC B1 ;  /* 0x0000000000017941 */ /* 0x000fea0003800000 */
.L_x_168:
[----:B------:R-:W-:-:S13]  /*87f0*/  LOP3.LUT P1, RZ, R4, 0xff, RZ, 0xc0, !PT ;  /* 0x000000ff04ff7812 */ /* 0x000fda000782c0ff */
[----:B------:R-:W-:Y:S05]  /*8800*/  @P1 BRA `(.L_x_172) ;  /* 0xfffffff4004c1947 */ /* 0x000fea000383ffff */
[----:B------:R-:W-:Y:S05]  /*8810*/  BSYNC B0 ;  /* 0x0000000000007941 */ /* 0x000fea0003800000 */
.L_x_160:
[----:B------:R-:W-:-:S03]  /*8820*/  UMOV UR4, 0xffffffff ;  /* 0xffffffff00047882 */ /* 0x000fc60000000000 */
[----:B------:R-:W-:Y:S05]  /*8830*/  BRA.DIV UR4, `(.L_x_173) ;  /* 0x0000000604607947 */ /* 0x000fea000b800000 */
[----:B------:R-:W-:-:S13]  /*8840*/  ELECT P6, URZ, PT ;  /* 0x00000000003f782f */ /* 0x000fda00038c0000 */
.L_x_189:
[----:B------:R-:W-:Y:S04]  /*8850*/  BSSY B0, `(.L_x_174) ;  /* 0x000003d000007945 */ /* 0x000fe80003800000 */
[----:B------:R-:W-:Y:S05]  /*8860*/  @!P6 BRA `(.L_x_175) ;  /* 0x0000000000ece947 */ /* 0x000fea0003800000 */
[----:B------:R-:W-:-:S04]  /*8870*/  LOP3.LUT R19, R19, 0x2, RZ, 0xfc, !PT ;  /* 0x0000000213137812 */ /* 0x000fc800078efcff */
[----:B------:R-:W-:-:S13]  /*8880*/  ISETP.NE.AND P0, PT, R19, 0x3, PT ;  /* 0x000000031300780c */ /* 0x000fda0003f05270 */
[----:B------:R-:W-:Y:S05]  /*8890*/  @!P0 BRA `(.L_x_176) ;  /* 0x0000000000048947 */ /* 0x000fea0003800000 */
[----:B------:R-:W-:Y:S01]  /*88a0*/  BPT.TRAP 0x1 ;  /* 0x000000040000795c */ /* 0x000fe20000300000 */
.L_x_176:
[----:B------:R-:W0:Y:S01]  /*88b0*/  S2R R3, SR_CgaCtaId ;  /* 0x0000000000037919 */ /* 0x000e220000008800 */
[----:B------:R-:W-:-:S04]  /*88c0*/  MOV R2, 0x400 ;  /* 0x0000040000027802 */ /* 0x000fc80000000f00 */
[----:B0-----:R-:W-:Y:S02]  /*88d0*/  LEA R3, R3, R2, 0x18 ;  /* 0x0000000203037211 */ /* 0x001fe400078ec0ff */
[----:B------:R-:W-:-:S03]  /*88e0*/  SHF.L.U32 R2, R0, 0x1f, RZ ;  /* 0x0000001f00027819 */ /* 0x000fc600000006ff */
[----:B------:R-:W-:-:S04]  /*88f0*/  VIADD R3, R3, 0x30 ;  /* 0x0000003003037836 */ /* 0x000fc80000000000 */
[C---:B------:R-:W-:Y:S02]  /*8900*/  IMAD R7, R12.reuse, 0x8, R3 ;  /* 0x000000080c077824 */ /* 0x040fe400078e0203 */
[----:B------:R-:W-:Y:S02]  /*8910*/  VIADD R12, R12, 0x1 ;  /* 0x000000010c0c7836 */ /* 0x000fe40000000000 */
[----:B------:R-:W0:Y:S03]  /*8920*/  SYNCS.PHASECHK.TRANS64.TRYWAIT P0, [R7+URZ], R2 ;  /* 0x00000002070075a7 */ /* 0x000e26000800017f */
[----:B------:R-:W-:-:S04]  /*8930*/  ISETP.NE.AND P1, PT, R12, 0x6, PT ;  /* 0x000000060c00780c */ /* 0x000fc80003f25270 */
[----:B------:R-:W-:Y:S02]  /*8940*/  SEL R5, RZ, 0x1, P1 ;  /* 0x00000001ff057807 */ /* 0x000fe40000800000 */
[----:B------:R-:W-:Y:S02]  /*8950*/  SEL R12, R12, RZ, P1 ;  /* 0x000000ff0c0c7207 */ /* 0x000fe40000800000 */
[----:B------:R-:W-:-:S03]  /*8960*/  LOP3.LUT R5, R0, R5, RZ, 0x3c, !PT ;  /* 0x0000000500057212 */ /* 0x000fc600078e3cff */
[----:B------:R-:W-:Y:S01]  /*8970*/  IMAD R9, R12, 0x8, R3 ;  /* 0x000000080c097824 */ /* 0x000fe200078e0203 */
[----:B------:R-:W-:Y:S01]  /*8980*/  SHF.L.U32 R4, R5, 0x1f, RZ ;  /* 0x0000001f05047819 */ /* 0x000fe200000006ff */
[----:B0-----:R-:W-:Y:S06]  /*8990*/  @!P0 BRA `(.L_x_177) ;  /* 0x0000000400288947 */ /* 0x001fec0003800000 */
.L_x_190:
[----:B------:R-:W1:Y:S01]  /*89a0*/  SYNCS.PHASECHK.TRANS64.TRYWAIT P0, [R9+URZ], R4 ;  /* 0x00000004090075a7 */ /* 0x000e62000800017f */
[----:B------:R-:W-:-:S05]  /*89b0*/  VIADD R0, R12, 0x1 ;  /* 0x000000010c007836 */ /* 0x000fca0000000000 */
[----:B------:R-:W-:-:S04]  /*89c0*/  ISETP.NE.AND P1, PT, R0, 0x6, PT ;  /* 0x000000060000780c */ /* 0x000fc80003f25270 */
[----:B0-----:R-:W-:Y:S02]  /*89d0*/  SEL R2, RZ, 0x1, P1 ;  /* 0x00000001ff027807 */ /* 0x001fe40000800000 */
[----:B------:R-:W-:Y:S02]  /*89e0*/  SEL R0, R0, RZ, P1 ;  /* 0x000000ff00007207 */ /* 0x000fe40000800000 */
[----:B------:R-:W-:-:S03]  /*89f0*/  LOP3.LUT R7, R5, R2, RZ, 0x3c, !PT ;  /* 0x0000000205077212 */ /* 0x000fc600078e3cff */
[----:B------:R-:W-:Y:S01]  /*8a00*/  IMAD R6, R0, 0x8, R3 ;  /* 0x0000000800067824 */ /* 0x000fe200078e0203 */
[----:B------:R-:W-:Y:S01]  /*8a10*/  SHF.L.U32 R5, R7, 0x1f, RZ ;  /* 0x0000001f07057819 */ /* 0x000fe200000006ff */
[----:B-1----:R-:W-:Y:S06]  /*8a20*/  @!P0 BRA `(.L_x_178) ;  /* 0x0000000400188947 */ /* 0x002fec0003800000 */
.L_x_191:
[----:B------:R-:W1:Y:S01]  /*8a30*/  SYNCS.PHASECHK.TRANS64.TRYWAIT P0, [R6+URZ], R5 ;  /* 0x00000005060075a7 */ /* 0x000e62000800017f */
[----:B------:R-:W-:-:S05]  /*8a40*/  VIADD R0, R0, 0x1 ;  /* 0x0000000100007836 */ /* 0x000fca0000000000 */
[----:B------:R-:W-:-:S04]  /*8a50*/  ISETP.NE.AND P1, PT, R0, 0x6, PT ;  /* 0x000000060000780c */ /* 0x000fc80003f25270 */
[----:B------:R-:W-:Y:S02]  /*8a60*/  SEL R2, RZ, 0x1, P1 ;  /* 0x00000001ff027807 */ /* 0x000fe40000800000 */
[----:B------:R-:W-:Y:S02]  /*8a70*/  SEL R0, R0, RZ, P1 ;  /* 0x000000ff00007207 */ /* 0x000fe40000800000 */
[----:B------:R-:W-:-:S03]  /*8a80*/  LOP3.LUT R7, R7, R2, RZ, 0x3c, !PT ;  /* 0x0000000207077212 */ /* 0x000fc600078e3cff */
[----:B0-----:R-:W-:Y:S01]  /*8a90*/  IMAD R9, R0, 0x8, R3 ;  /* 0x0000000800097824 */ /* 0x001fe200078e0203 */
[----:B------:R-:W-:Y:S01]  /*8aa0*/  SHF.L.U32 R4, R7, 0x1f, RZ ;  /* 0x0000001f07047819 */ /* 0x000fe200000006ff */
[----:B-1----:R-:W-:Y:S06]  /*8ab0*/  @!P0 BRA `(.L_x_179) ;  /* 0x0000000400088947 */ /* 0x002fec0003800000 */
.L_x_192:
        /* <DEDUP_REMOVED lines=9> */
.L_x_193:
[----:B------:R-:W1:Y:S01]  /*8b50*/  SYNCS.PHASECHK.TRANS64.TRYWAIT P0, [R6+URZ], R5 ;  /* 0x00000005060075a7 */ /* 0x000e62000800017f */
[----:B------:R-:W-:-:S05]  /*8b60*/  VIADD R0, R0, 0x1 ;  /* 0x0000000100007836 */ /* 0x000fca0000000000 */
[----:B------:R-:W-:-:S04]  /*8b70*/  ISETP.NE.AND P1, PT, R0, 0x6, PT ;  /* 0x000000060000780c */ /* 0x000fc80003f25270 */
[----:B------:R-:W-:Y:S02]  /*8b80*/  SEL R2, RZ, 0x1, P1 ;  /* 0x00000001ff027807 */ /* 0x000fe40000800000 */
[----:B------:R-:W-:Y:S02]  /*8b90*/  SEL R0, R0, RZ, P1 ;  /* 0x000000ff00007207 */ /* 0x000fe40000800000 */
[----:B------:R-:W-:Y:S01]  /*8ba0*/  LOP3.LUT R2, R7, R2, RZ, 0x3c, !PT ;  /* 0x0000000207027212 */ /* 0x000fe200078e3cff */
[----:B-1----:R-:W-:Y:S06]  /*8bb0*/  @!P0 BRA `(.L_x_181) ;  /* 0x0000000000f08947 */ /* 0x002fec0003800000 */
.L_x_194:
[----:B------:R-:W-:Y:S01]  /*8bc0*/  IMAD R3, R0, 0x8, R3 ;  /* 0x0000000800037824 */ /* 0x000fe200078e0203 */
[----:B------:R-:W-:-:S07]  /*8bd0*/  SHF.L.U32 R0, R2, 0x1f, RZ ;  /* 0x0000001f02007819 */ /* 0x000fce00000006ff */
.L_x_182:
[----:B--2---:R2:W3:Y:S02]  /*8be0*/  SYNCS.PHASECHK.TRANS64.TRYWAIT P0, [R3+URZ], R0 ;  /* 0x00000000030075a7 */ /* 0x0044e4000800017f */
[----:B---3--:R-:W-:Y:S05]  /*8bf0*/  @!P0 NANOSLEEP.SYNCS 0x989680 ;  /* 0x009896800000895d */ /* 0x008fea0003900000 */
[----:B------:R-:W3:Y:S02]  /*8c00*/  @!P0 SYNCS.PHASECHK.TRANS64 P0, [R3+URZ], R0 ;  /* 0x00000000030085a7 */ /* 0x000ee4000800007f */
[----:B---3--:R-:W-:Y:S05]  /*8c10*/  @!P0 BRA `(.L_x_182) ;  /* 0xfffffffc00f08947 */ /* 0x008fea000383ffff */
.L_x_175:
[----:B------:R-:W-:Y:S05]  /*8c20*/  BSYNC B0 ;  /* 0x0000000000007941 */ /* 0x000fea0003800000 */
.L_x_174:
[----:B------:R-:W-:Y:S05]  /*8c30*/  EXIT ;  /* 0x000000000000794d */ /* 0x000fea0003800000 */
.L_x_17:
[----:B---3--:R3:W4:Y:S02]  /*8c40*/  SYNCS.PHASECHK.TRANS64.TRYWAIT P1, [R3+URZ], R0 ;  /* 0x00000000030075a7 */ /* 0x008724000802017f */
[----:B----4-:R-:W-:Y:S05]  /*8c50*/  @!P1 NANOSLEEP.SYNCS 0x989680 ;  /* 0x009896800000995d */ /* 0x010fea0003900000 */
[----:B------:R-:W4:Y:S02]  /*8c60*/  @!P1 SYNCS.PHASECHK.TRANS64 P1, [R3+URZ], R0 ;  /* 0x00000000030095a7 */ /* 0x000f24000802007f */
[----:B----4-:R-:W-:Y:S05]  /*8c70*/  @!P1 BRA `(.L_x_17) ;  /* 0xfffffffc00f09947 */ /* 0x010fea000383ffff */
[----:B------:R-:W-:Y:S05]  /*8c80*/  BRA `(.L_x_16) ;  /* 0xffffff8400747947 */ /* 0x000fea000383ffff */
.L_x_22:
[----:B-1----:R-:W-:-:S04]  /*8c90*/  IMAD.U32 R4, RZ, RZ, UR8 ;  /* 0x00000008ff047e24 */ /* 0x002fc8000f8e00ff */
[----:B------:R1:W2:Y:S03]  /*8ca0*/  SYNCS.PHASECHK.TRANS64.TRYWAIT P1, [R4+URZ], R3 ;  /* 0x00000003040075a7 */ /* 0x0002a6000802017f */
[----:B--2---:R-:W-:Y:S05]  /*8cb0*/  @!P1 NANOSLEEP.SYNCS 0x989680 ;  /* 0x009896800000995d */ /* 0x004fea0003900000 */
[----:B------:R-:W2:Y:S02]  /*8cc0*/  @!P1 SYNCS.PHASECHK.TRANS64 P1, [R4+URZ], R3 ;  /* 0x00000003040095a7 */ /* 0x000ea4000802007f */
[----:B--2---:R-:W-:Y:S05]  /*8cd0*/  @!P1 BRA `(.L_x_22) ;  /* 0xfffffffc00ec9947 */ /* 0x004fea000383ffff */
[----:B------:R-:W-:Y:S05]  /*8ce0*/  BRA `(.L_x_21) ;  /* 0xffffff8800b47947 */ /* 0x000fea000383ffff */
.L_x_161:
[----:B------:R-:W-:Y:S01]  /*8cf0*/  BSSY B1, `(.L_x_183) ;  /* 0x0000006000017945 */ /* 0x000fe20003800000 */
[----:B------:R-:W-:-:S07]  /*8d00*/  IMAD.MOV.U32 R15, RZ, RZ, -0x1 ;  /* 0xffffffffff0f7424 */ /* 0x000fce00078e00ff */
[----:B------:R-:W-:Y:S05]  /*8d10*/  WARPSYNC.COLLECTIVE R15, `(.L_x_184) ;  /* 0x000000000f0c7348 */ /* 0x000fea0003c00000 */
[----:B------:R-:W-:Y:S02]  /*8d20*/  ELECT P6, UR62, PT ;  /* 0x00000000003e782f */ /* 0x000fe400038c0000 */
[----:B------:R-:W-:Y:S01]  /*8d30*/  MOV R14, UR62 ;  /* 0x0000003e000e7c02 */ /* 0x000fe20008000f00 */
[----:B------:R-:W-:Y:S10]  /*8d40*/  ENDCOLLECTIVE ;  /* 0x000000000000791b */ /* 0x000ff40003800000 */
.L_x_184:
[----:B------:R-:W-:Y:S05]  /*8d50*/  BSYNC B1 ;  /* 0x0000000000017941 */ /* 0x000fea0003800000 */
.L_x_183:
[----:B------:R-:W-:Y:S05]  /*8d60*/  BRA `(.L_x_185) ;  /* 0xfffffff000007947 */ /* 0x000fea000383ffff */
.L_x_164:
[----:B0-----:R0:W1:Y:S02]  /*8d70*/  SYNCS.PHASECHK.TRANS64.TRYWAIT P1, [R14+URZ+0x30], R7 ;  /* 0x000030070e0075a7 */ /* 0x001064000802017f */
[----:B-1----:R-:W-:Y:S05]  /*8d80*/  @!P1 NANOSLEEP.SYNCS 0x989680 ;  /* 0x009896800000995d */ /* 0x002fea0003900000 */
[----:B------:R-:W1:Y:S02]  /*8d90*/  @!P1 SYNCS.PHASECHK.TRANS64 P1, [R14+URZ+0x30], R7 ;  /* 0x000030070e0095a7 */ /* 0x000e64000802007f */
[----:B-1----:R-:W-:Y:S05]  /*8da0*/  @!P1 BRA `(.L_x_164) ;  /* 0xfffffffc00f09947 */ /* 0x002fea000383ffff */
[----:B------:R-:W-:Y:S05]  /*8db0*/  BRA `(.L_x_186) ;  /* 0xfffffff000347947 */ /* 0x000fea000383ffff */
.L_x_173:
[----:B------:R-:W-:Y:S01]  /*8dc0*/  BSSY B0, `(.L_x_187) ;  /* 0x0000006000007945 */ /* 0x000fe20003800000 */
[----:B------:R-:W-:-:S07]  /*8dd0*/  IMAD.MOV.U32 R15, RZ, RZ, -0x1 ;  /* 0xffffffffff0f7424 */ /* 0x000fce00078e00ff */
[----:B------:R-:W-:Y:S05]  /*8de0*/  WARPSYNC.COLLECTIVE R15, `(.L_x_188) ;  /* 0x000000000f0c7348 */ /* 0x000fea0003c00000 */
[----:B------:R-:W-:Y:S02]  /*8df0*/  ELECT P6, UR62, PT ;  /* 0x00000000003e782f */ /* 0x000fe400038c0000 */
[----:B------:R-:W-:Y:S01]  /*8e00*/  MOV R14, UR62 ;  /* 0x0000003e000e7c02 */ /* 0x000fe20008000f00 */
[----:B------:R-:W-:Y:S10]  /*8e10*/  ENDCOLLECTIVE ;  /* 0x000000000000791b */ /* 0x000ff40003800000 */
.L_x_188:
[----:B------:R-:W-:Y:S05]  /*8e20*/  BSYNC B0 ;  /* 0x0000000000007941 */ /* 0x000fea0003800000 */
.L_x_187:
[----:B------:R-:W-:Y:S05]  /*8e30*/  BRA `(.L_x_189) ;  /* 0xfffffff800847947 */ /* 0x000fea000383ffff */
.L_x_177:
[----:B0-----:R0:W1:Y:S02]  /*8e40*/  SYNCS.PHASECHK.TRANS64.TRYWAIT P0, [R7+URZ], R2 ;  /* 0x00000002070075a7 */ /* 0x001064000800017f */
[----:B-1----:R-:W-:Y:S05]  /*8e50*/  @!P0 NANOSLEEP.SYNCS 0x989680 ;  /* 0x009896800000895d */ /* 0x002fea0003900000 */
[----:B------:R-:W1:Y:S02]  /*8e60*/  @!P0 SYNCS.PHASECHK.TRANS64 P0, [R7+URZ], R2 ;  /* 0x00000002070085a7 */ /* 0x000e64000800007f */
[----:B-1----:R-:W-:Y:S05]  /*8e70*/  @!P0 BRA `(.L_x_177) ;  /* 0xfffffffc00f08947 */ /* 0x002fea000383ffff */
[----:B------:R-:W-:Y:S05]  /*8e80*/  BRA `(.L_x_190) ;  /* 0xfffffff800c47947 */ /* 0x000fea000383ffff */
.L_x_178:
[----:B0-----:R0:W1:Y:S02]  /*8e90*/  SYNCS.PHASECHK.TRANS64.TRYWAIT P0, [R9+URZ], R4 ;  /* 0x00000004090075a7 */ /* 0x001064000800017f */
[----:B-1----:R-:W-:Y:S05]  /*8ea0*/  @!P0 NANOSLEEP.SYNCS 0x989680 ;  /* 0x009896800000895d */ /* 0x002fea0003900000 */
[----:B------:R-:W1:Y:S02]  /*8eb0*/  @!P0 SYNCS.PHASECHK.TRANS64 P0, [R9+URZ], R4 ;  /* 0x00000004090085a7 */ /* 0x000e64000800007f */
[----:B-1----:R-:W-:Y:S05]  /*8ec0*/  @!P0 BRA `(.L_x_178) ;  /* 0xfffffffc00f08947 */ /* 0x002fea000383ffff */
[----:B------:R-:W-:Y:S05]  /*8ed0*/  BRA `(.L_x_191) ;  /* 0xfffffff800d47947 */ /* 0x000fea000383ffff */
.L_x_179:
[----:B0-----:R0:W1:Y:S02]  /*8ee0*/  SYNCS.PHASECHK.TRANS64.TRYWAIT P0, [R6+URZ], R5 ;  /* 0x00000005060075a7 */ /* 0x001064000800017f */
[----:B-1----:R-:W-:Y:S05]  /*8ef0*/  @!P0 NANOSLEEP.SYNCS 0x989680 ;  /* 0x009896800000895d */ /* 0x002fea0003900000 */
[----:B------:R-:W1:Y:S02]  /*8f00*/  @!P0 SYNCS.PHASECHK.TRANS64 P0, [R6+URZ], R5 ;  /* 0x00000005060085a7 */ /* 0x000e64000800007f */
[----:B-1----:R-:W-:Y:S05]  /*8f10*/  @!P0 BRA `(.L_x_179) ;  /* 0xfffffffc00f08947 */ /* 0x002fea000383ffff */
[----:B------:R-:W-:Y:S05]  /*8f20*/  BRA `(.L_x_192) ;  /* 0xfffffff800e47947 */ /* 0x000fea000383ffff */
.L_x_180:
[----:B0-----:R0:W1:Y:S02]  /*8f30*/  SYNCS.PHASECHK.TRANS64.TRYWAIT P0, [R9+URZ], R4 ;  /* 0x00000004090075a7 */ /* 0x001064000800017f */
[----:B-1----:R-:W-:Y:S05]  /*8f40*/  @!P0 NANOSLEEP.SYNCS 0x989680 ;  /* 0x009896800000895d */ /* 0x002fea0003900000 */
[----:B------:R-:W1:Y:S02]  /*8f50*/  @!P0 SYNCS.PHASECHK.TRANS64 P0, [R9+URZ], R4 ;  /* 0x00000004090085a7 */ /* 0x000e64000800007f */
[----:B-1----:R-:W-:Y:S05]  /*8f60*/  @!P0 BRA `(.L_x_180) ;  /* 0xfffffffc00f08947 */ /* 0x002fea000383ffff */
[----:B------:R-:W-:Y:S05]  /*8f70*/  BRA `(.L_x_193) ;  /* 0xfffffff800f47947 */ /* 0x000fea000383ffff */
.L_x_181:
[----:B-1----:R1:W2:Y:S02]  /*8f80*/  SYNCS.PHASECHK.TRANS64.TRYWAIT P0, [R6+URZ], R5 ;  /* 0x00000005060075a7 */ /* 0x0022a4000800017f */
[----:B--2---:R-:W-:Y:S05]  /*8f90*/  @!P0 NANOSLEEP.SYNCS 0x989680 ;  /* 0x009896800000895d */ /* 0x004fea0003900000 */
[----:B------:R-:W2:Y:S02]  /*8fa0*/  @!P0 SYNCS.PHASECHK.TRANS64 P0, [R6+URZ], R5 ;  /* 0x00000005060085a7 */ /* 0x000ea4000800007f */
[----:B--2---:R-:W-:Y:S05]  /*8fb0*/  @!P0 BRA `(.L_x_181) ;  /* 0xfffffffc00f08947 */ /* 0x004fea000383ffff */
[----:B------:R-:W-:Y:S05]  /*8fc0*/  BRA `(.L_x_194) ;  /* 0xfffffff800fc7947 */ /* 0x000fea000383ffff */
.L_x_195:
[----:B------:R-:W-:-:S00]  /*8fd0*/  BRA `(.L_x_195) ;  /* 0xfffffffc00fc7947 */ /* 0x000fc0000383ffff */
[----:B------:R-:W-:-:S00]  /*8fe0*/  NOP ;  /* 0x0000000000007918 */ /* 0x000fc00000000000 */
        /* <DEDUP_REMOVED lines=9> */
.L_x_196:


//--------------------- .nv.global.init           --------------------------
	.section	.nv.global.init,"aw",@progbits
.nv.global.init:
	.type		$str$22,@object
	.size		$str$22,($str$23 - $str$22)
$str$22:
        /*0000*/ 	.byte	0x6b, 0x5f, 0x74, 0x69, 0x6c, 0x65, 0x5f, 0x63, 0x6f, 0x75, 0x6e, 0x74, 0x20, 0x3e, 0x3d, 0x20
        /*0010*/ 	.byte	0x31, 0x00
	.type		$str$23,@object
	.size		$str$23,(__unnamed_1 - $str$23)
$str$23:
        /*0012*/ 	.byte	0x2f, 0x74, 0x6d, 0x70, 0x2f, 0x63, 0x75, 0x74, 0x6c, 0x61, 0x73, 0x73, 0x5f, 0x73, 0x77, 0x65
        /*0022*/ 	.byte	0x65, 0x70, 0x5f, 0x73, 0x72, 0x63, 0x2f, 0x69, 0x6e, 0x63, 0x6c, 0x75, 0x64, 0x65, 0x2f, 0x63
        /*0032*/ 	.byte	0x75, 0x74, 0x6c, 0x61, 0x73, 0x73, 0x2f, 0x67, 0x65, 0x6d, 0x6d, 0x2f, 0x63, 0x6f, 0x6c, 0x6c
        /*0042*/ 	.byte	0x65, 0x63, 0x74, 0x69, 0x76, 0x65, 0x2f, 0x73, 0x6d, 0x39, 0x30, 0x5f, 0x6d, 0x6d, 0x61, 0x5f
        /*0052*/ 	.byte	0x74, 0x6d, 0x61, 0x5f, 0x67, 0x6d, 0x6d, 0x61, 0x5f, 0x73, 0x73, 0x5f, 0x77, 0x61, 0x72, 0x70
        /*0062*/ 	.byte	0x73, 0x70, 0x65, 0x63, 0x69, 0x61, 0x6c, 0x69, 0x7a, 0x65, 0x64, 0x2e, 0x68, 0x70, 0x70, 0x00
	.type		__unnamed_1,@object
	.size		__unnamed_1,(.L_0 - __unnamed_1)
__unnamed_1:
        /*0072*/ 	.byte	0x76, 0x6f, 0x69, 0x64, 0x20, 0x63, 0x75, 0x74, 0x6c, 0x61, 0x73, 0x73, 0x3a, 0x3a, 0x67, 0x65
        /* <DEDUP_REMOVED lines=180> */
        /*0bc2*/ 	.byte	0x79, 0x5d, 0x00
.L_0:


//--------------------- .nv.shared._ZN7cutlass13device_kernelINS_4gemm6kernel13GemmUniversalIN4cute5tupleIJiiiiEEENS1_10collective13CollectiveMmaINS1_34MainloopSm90TmaGmmaWarpSpecializedILi6ENS5_IJNS4_1CILi1EEESB_SB_EEENS1_35KernelTmaWarpSpecializedCooperativeEEENS5_IJNSA_ILi256EEENSA_ILi64EEESG_EEENS_10bfloat16_tENS5_IJlSB_lEEESI_SJ_NS4_8TiledMMAINS4_8MMA_AtomIJNS4_4SM904GMMA27MMA_64x64x16_F32BF16BF16_SSILNSN_5MajorE0ELSP_0ELNSN_7ScaleInE1ELSQ_1EEEEEENS4_6LayoutINS5_IJNSA_ILi2EEESB_SB_EEENS5_IJSB_NSA_ILi0EEESW_EEEEENS5_IJNS4_10UnderscoreESZ_SZ_EEEEENS4_13SM90_TMA_LOADENS4_14ComposedLayoutINS4_7SwizzleILi3ELi4ELi3EEENS4_18smem_ptr_flag_bitsILi16EEENST_INS5_IJNSA_ILi8EEESG_EEENS5_IJSG_SB_EEEEEEEvNS4_8identityES12_S1C_vS1D_EENS_8epilogue10collective6detail29Sm90TmaWarpSpecializedAdapterINS1G_15DefaultEpilogueISI_SJ_SJ_NS1F_6thread17LinearCombinationISI_Li1EffLNS1K_9ScaleType4KindE0ELNS_15FloatRoundStyleE2ESI_EENS1_15EpilogueDefaultEEEEEvvEEEEvNT_6ParamsE --------------------------
	.section	.nv.shared._ZN7cutlass13device_kernelINS_4gemm6kernel13GemmUniversalIN4cute5tupleIJiiiiEEENS1_10collective13CollectiveMmaINS1_34MainloopSm90TmaGmmaWarpSpecializedILi6ENS5_IJNS4_1CILi1EEESB_SB_EEENS1_35KernelTmaWarpSpecializedCooperativeEEENS5_IJNSA_ILi256EEENSA_ILi64EEESG_EEENS_10bfloat16_tENS5_IJlSB_lEEESI_SJ_NS4_8TiledMMAINS4_8MMA_AtomIJNS4_4SM904GMMA27MMA_64x64x16_F32BF16BF16_SSILNSN_5MajorE0ELSP_0ELNSN_7ScaleInE1ELSQ_1EEEEEENS4_6LayoutINS5_IJNSA_ILi2EEESB_SB_EEENS5_IJSB_NSA_ILi0EEESW_EEEEENS5_IJNS4_10UnderscoreESZ_SZ_EEEEENS4_13SM90_TMA_LOADENS4_14ComposedLayoutINS4_7SwizzleILi3ELi4ELi3EEENS4_18smem_ptr_flag_bitsILi16EEENST_INS5_IJNSA_ILi8EEESG_EEENS5_IJSG_SB_EEEEEEEvNS4_8identityES12_S1C_vS1D_EENS_8epilogue10collective6detail29Sm90TmaWarpSpecializedAdapterINS1G_15DefaultEpilogueISI_SJ_SJ_NS1F_6thread17LinearCombinationISI_Li1EffLNS1K_9ScaleType4KindE0ELNS_15FloatRoundStyleE2ESI_EENS1_15EpilogueDefaultEEEEEvvEEEEvNT_6ParamsE,"aw",@nobits
	.sectionflags	@""
	.align	16
	.zero		1024


//--------------------- .nv.shared.reserved.0     --------------------------
	.section	.nv.shared.reserved.0,"aw",@nobits
	.weak		__nv_reservedSMEM_offset_0_alias
	.size		__nv_reservedSMEM_offset_0_alias, 0, 0
	.other		__nv_reservedSMEM_offset_0_alias,@"STO_CUDA_RESERVED_SHARED STV_DEFAULT"
__nv_reservedSMEM_offset_0_alias:
	.zero		0


//--------------------- .nv.global                --------------------------
	.section	.nv.global,"aw",@nobits
.nv.global:
	.type		_ZN40_INTERNAL_ffe4dac7_4_k_cu_be2c4e34_292904cute1_E,@object
	.size		_ZN40_INTERNAL_ffe4dac7_4_k_cu_be2c4e34_292904cute1_E,(_ZN40_INTERNAL_ffe4dac7_4_k_cu_be2c4e34_292904cuda3std3__45__cpo6cbeginE - _ZN40_INTERNAL_ffe4dac7_4_k_cu_be2c4e34_292904cute1_E)
_ZN40_INTERNAL_ffe4dac7_4_k_cu_be2c4e34_292904cute1_E:
	.zero		1
	.type		_ZN40_INTERNAL_ffe4dac7_4_k_cu_be2c4e34_292904cuda3std3__45__cpo6cbeginE,@object
	.size		_ZN40_INTERNAL_ffe4dac7_4_k_cu_be2c4e34_292904cuda3std3__45__cpo6cbeginE,(_ZN40_INTERNAL_ffe4dac7_4_k_cu_be2c4e34_292904cuda3std3__48in_placeE - _ZN40_INTERNAL_ffe4dac7_4_k_cu_be2c4e34_292904cuda3std3__45__cpo6cbeginE)
_ZN40_INTERNAL_ffe4dac7_4_k_cu_be2c4e34_292904cuda3std3__45__cpo6cbeginE:
	.zero		1
	.type		_ZN40_INTERNAL_ffe4dac7_4_k_cu_be2c4e34_292904cuda3std3__48in_placeE,@object
	.size		_ZN40_INTERNAL_ffe4dac7_4_k_cu_be2c4e34_292904cuda3std3__48in_placeE,(_ZN40_INTERNAL_ffe4dac7_4_k_cu_be2c4e34_292904cuda3std6ranges3__45__cpo9iter_moveE - _ZN40_INTERNAL_ffe4dac7_4_k_cu_be2c4e34_292904cuda3std3__48in_placeE)
_ZN40_INTERNAL_ffe4dac7_4_k_cu_be2c4e34_292904cuda3std3__48in_placeE:
	.zero		1
	.type		_ZN40_INTERNAL_ffe4dac7_4_k_cu_be2c4e34_292904cuda3std6ranges3__45__cpo9iter_moveE,@object
	.size		_ZN40_INTERNAL_ffe4dac7_4_k_cu_be2c4e34_292904cuda3std6ranges3__45__cpo9iter_moveE,(_ZN40_INTERNAL_ffe4dac7_4_k_cu_be2c4e34_292904cuda3std3__45__cpo5beginE - _ZN40_INTERNAL_ffe4dac7_4_k_cu_be2c4e34_292904cuda3std6ranges3__45__cpo9iter_moveE)
_ZN40_INTERNAL_ffe4dac7_4_k_cu_be2c4e34_292904cuda3std6ranges3__45__cpo9iter_moveE:
	.zero		1
	.type		_ZN40_INTERNAL_ffe4dac7_4_k_cu_be2c4e34_292904cuda3std3__45__cpo5beginE,@object
	.size		_ZN40_INTERNAL_ffe4dac7_4_k_cu_be2c4e34_292904cuda3std3__45__cpo5beginE,(_ZN40_INTERNAL_ffe4dac7_4_k_cu_be2c4e34_292904cuda3std3__442_GLOBAL__N__ffe4dac7_4_k_cu_be2c4e34_292906ignoreE - _ZN40_INTERNAL_ffe4dac7_4_k_cu_be2c4e34_292904cuda3std3__45__cpo5beginE)
_ZN40_INTERNAL_ffe4dac7_4_k_cu_be2c4e34_292904cuda3std3__45__cpo5beginE:
	.zero		1
	.type		_ZN40_INTERNAL_ffe4dac7_4_k_cu_be2c4e34_292904cuda3std3__442_GLOBAL__N__ffe4dac7_4_k_cu_be2c4e34_292906ignoreE,@object
	.size		_ZN40_INTERNAL_ffe4dac7_4_k_cu_be2c4e34_292904cuda3std3__442_GLOBAL__N__ffe4dac7_4_k_cu_be2c4e34_292906ignoreE,(_ZN40_INTERNAL_ffe4dac7_4_k_cu_be2c4e34_292904cute7productE - _ZN40_INTERNAL_ffe4dac7_4_k_cu_be2c4e34_292904cuda3std3__442_GLOBAL__N__ffe4dac7_4_k_cu_be2c4e34_292906ignoreE)
_ZN40_INTERNAL_ffe4dac7_4_k_cu_be2c4e34_292904cuda3std3__442_GLOBAL__N__ffe4dac7_4_k_cu_be2c4e34_292906ignoreE:
	.zero		1
	.type		_ZN40_INTERNAL_ffe4dac7_4_k_cu_be2c4e34_292904cute7productE,@object
	.size		_ZN40_INTERNAL_ffe4dac7_4_k_cu_be2c4e34_292904cute7productE,(_ZN40_INTERNAL_ffe4dac7_4_k_cu_be2c4e34_292904cuda3std3__45__cpo3endE - _ZN40_INTERNAL_ffe4dac7_4_k_cu_be2c4e34_292904cute7productE)
_ZN40_INTERNAL_ffe4dac7_4_k_cu_be2c4e34_292904cute7productE:
	.zero		1
	.type		_ZN40_INTERNAL_ffe4dac7_4_k_cu_be2c4e34_292904cuda3std3__45__cpo3endE,@object
	.size		_ZN40_INTERNAL_ffe4dac7_4_k_cu_be2c4e34_292904cuda3std3__45__cpo3endE,(_ZN40_INTERNAL_ffe4dac7_4_k_cu_be2c4e34_292904cuda3std3__419piecewise_constructE - _ZN40_INTERNAL_ffe4dac7_4_k_cu_be2c4e34_292904cuda3std3__45__cpo3endE)
_ZN40_INTERNAL_ffe4dac7_4_k_cu_be2c4e34_292904cuda3std3__45__cpo3endE:
	.zero		1
	.type		_ZN40_INTERNAL_ffe4dac7_4_k_cu_be2c4e34_292904cuda3std3__419piecewise_constructE,@object
	.size		_ZN40_INTERNAL_ffe4dac7_4_k_cu_be2c4e34_292904cuda3std3__419piecewise_constructE,(_ZN40_INTERNAL_ffe4dac7_4_k_cu_be2c4e34_292904cuda3std3__45__cpo4cendE - _ZN40_INTERNAL_ffe4dac7_4_k_cu_be2c4e34_292904cuda3std3__419piecewise_constructE)
_ZN40_INTERNAL_ffe4dac7_4_k_cu_be2c4e34_292904cuda3std3__419piecewise_constructE:
	.zero		1
	.type		_ZN40_INTERNAL_ffe4dac7_4_k_cu_be2c4e34_292904cuda3std3__45__cpo4cendE,@object
	.size		_ZN40_INTERNAL_ffe4dac7_4_k_cu_be2c4e34_292904cuda3std3__45__cpo4cendE,(_ZN40_INTERNAL_ffe4dac7_4_k_cu_be2c4e34_292904cuda3std6ranges3__45__cpo4swapE - _ZN40_INTERNAL_ffe4dac7_4_k_cu_be2c4e34_292904cuda3std3__45__cpo4cendE)
_ZN40_INTERNAL_ffe4dac7_4_k_cu_be2c4e34_292904cuda3std3__45__cpo4cendE:
	.zero		1
	.type		_ZN40_INTERNAL_ffe4dac7_4_k_cu_be2c4e34_292904cuda3std6ranges3__45__cpo4swapE,@object
	.size		_ZN40_INTERNAL_ffe4dac7_4_k_cu_be2c4e34_292904cuda3std6ranges3__45__cpo4swapE,(.L_8 - _ZN40_INTERNAL_ffe4dac7_4_k_cu_be2c4e34_292904cuda3std6ranges3__45__cpo4swapE)
_ZN40_INTERNAL_ffe4dac7_4_k_cu_be2c4e34_292904cuda3std6ranges3__45__cpo4swapE:
	.zero		1
.L_8:


//--------------------- .nv.constant0._ZN7cutlass13device_kernelINS_4gemm6kernel13GemmUniversalIN4cute5tupleIJiiiiEEENS1_10collective13CollectiveMmaINS1_34MainloopSm90TmaGmmaWarpSpecializedILi6ENS5_IJNS4_1CILi1EEESB_SB_EEENS1_35KernelTmaWarpSpecializedCooperativeEEENS5_IJNSA_ILi256EEENSA_ILi64EEESG_EEENS_10bfloat16_tENS5_IJlSB_lEEESI_SJ_NS4_8TiledMMAINS4_8MMA_AtomIJNS4_4SM904GMMA27MMA_64x64x16_F32BF16BF16_SSILNSN_5MajorE0ELSP_0ELNSN_7ScaleInE1ELSQ_1EEEEEENS4_6LayoutINS5_IJNSA_ILi2EEESB_SB_EEENS5_IJSB_NSA_ILi0EEESW_EEEEENS5_IJNS4_10UnderscoreESZ_SZ_EEEEENS4_13SM90_TMA_LOADENS4_14ComposedLayoutINS4_7SwizzleILi3ELi4ELi3EEENS4_18smem_ptr_flag_bitsILi16EEENST_INS5_IJNSA_ILi8EEESG_EEENS5_IJSG_SB_EEEEEEEvNS4_8identityES12_S1C_vS1D_EENS_8epilogue10collective6detail29Sm90TmaWarpSpecializedAdapterINS1G_15DefaultEpilogueISI_SJ_SJ_NS1F_6thread17LinearCombinationISI_Li1EffLNS1K_9ScaleType4KindE0ELNS_15FloatRoundStyleE2ESI_EENS1_15EpilogueDefaultEEEEEvvEEEEvNT_6ParamsE --------------------------
	.section	.nv.constant0._ZN7cutlass13device_kernelINS_4gemm6kernel13GemmUniversalIN4cute5tupleIJiiiiEEENS1_10collective13CollectiveMmaINS1_34MainloopSm90TmaGmmaWarpSpecializedILi6ENS5_IJNS4_1CILi1EEESB_SB_EEENS1_35KernelTmaWarpSpecializedCooperativeEEENS5_IJNSA_ILi256EEENSA_ILi64EEESG_EEENS_10bfloat16_tENS5_IJlSB_lEEESI_SJ_NS4_8TiledMMAINS4_8MMA_AtomIJNS4_4SM904GMMA27MMA_64x64x16_F32BF16BF16_SSILNSN_5MajorE0ELSP_0ELNSN_7ScaleInE1ELSQ_1EEEEEENS4_6LayoutINS5_IJNSA_ILi2EEESB_SB_EEENS5_IJSB_NSA_ILi0EEESW_EEEEENS5_IJNS4_10UnderscoreESZ_SZ_EEEEENS4_13SM90_TMA_LOADENS4_14ComposedLayoutINS4_7SwizzleILi3ELi4ELi3EEENS4_18smem_ptr_flag_bitsILi16EEENST_INS5_IJNSA_ILi8EEESG_EEENS5_IJSG_SB_EEEEEEEvNS4_8identityES12_S1C_vS1D_EENS_8epilogue10collective6detail29Sm90TmaWarpSpecializedAdapterINS1G_15DefaultEpilogueISI_SJ_SJ_NS1F_6thread17LinearCombinationISI_Li1EffLNS1K_9ScaleType4KindE0ELNS_15FloatRoundStyleE2ESI_EENS1_15EpilogueDefaultEEEEEvvEEEEvNT_6ParamsE,"a",@progbits
	.sectionflags	@""
	.align	4
.nv.constant0._ZN7cutlass13device_kernelINS_4gemm6kernel13GemmUniversalIN4cute5tupleIJiiiiEEENS1_10collective13CollectiveMmaINS1_34MainloopSm90TmaGmmaWarpSpecializedILi6ENS5_IJNS4_1CILi1EEESB_SB_EEENS1_35KernelTmaWarpSpecializedCooperativeEEENS5_IJNSA_ILi256EEENSA_ILi64EEESG_EEENS_10bfloat16_tENS5_IJlSB_lEEESI_SJ_NS4_8TiledMMAINS4_8MMA_AtomIJNS4_4SM904GMMA27MMA_64x64x16_F32BF16BF16_SSILNSN_5MajorE0ELSP_0ELNSN_7ScaleInE1ELSQ_1EEEEEENS4_6LayoutINS5_IJNSA_ILi2EEESB_SB_EEENS5_IJSB_NSA_ILi0EEESW_EEEEENS5_IJNS4_10UnderscoreESZ_SZ_EEEEENS4_13SM90_TMA_LOADENS4_14ComposedLayoutINS4_7SwizzleILi3ELi4ELi3EEENS4_18smem_ptr_flag_bitsILi16EEENST_INS5_IJNSA_ILi8EEESG_EEENS5_IJSG_SB_EEEEEEEvNS4_8identityES12_S1C_vS1D_EENS_8epilogue10collective6detail29Sm90TmaWarpSpecializedAdapterINS1G_15DefaultEpilogueISI_SJ_SJ_NS1F_6thread17LinearCombinationISI_Li1EffLNS1K_9ScaleType4KindE0ELNS_15FloatRoundStyleE2ESI_EENS1_15EpilogueDefaultEEEEEvvEEEEvNT_6ParamsE:
	.zero		1664


//--------------------- SYMBOLS --------------------------

	.type		.nv.reservedSmem.offset0,@object
	.size		.nv.reservedSmem.offset0,0x4
	.type		__assertfail,@function
